//
// Generated by NVIDIA NVVM Compiler
//
// Compiler Build ID: CL-36424714
// Cuda compilation tools, release 13.0, V13.0.88
// Based on NVVM 20.0.0
//

.version 9.0
.target sm_100
.address_size 64

	// .globl	_Z20convolutional_kernelPfPiS_iiii

.visible .entry _Z20convolutional_kernelPfPiS_iiii(
	.param .u64 .ptr .align 1 _Z20convolutional_kernelPfPiS_iiii_param_0,
	.param .u64 .ptr .align 1 _Z20convolutional_kernelPfPiS_iiii_param_1,
	.param .u64 .ptr .align 1 _Z20convolutional_kernelPfPiS_iiii_param_2,
	.param .u32 _Z20convolutional_kernelPfPiS_iiii_param_3,
	.param .u32 _Z20convolutional_kernelPfPiS_iiii_param_4,
	.param .u32 _Z20convolutional_kernelPfPiS_iiii_param_5,
	.param .u32 _Z20convolutional_kernelPfPiS_iiii_param_6
)
{
	.reg .pred 	%p<17>;
	.reg .b32 	%r<81>;
	.reg .b32 	%f<90>;
	.reg .b64 	%rd<28>;

	ld.param.u64 	%rd6, [_Z20convolutional_kernelPfPiS_iiii_param_0];
	ld.param.u64 	%rd7, [_Z20convolutional_kernelPfPiS_iiii_param_1];
	ld.param.u32 	%r30, [_Z20convolutional_kernelPfPiS_iiii_param_3];
	ld.param.u32 	%r31, [_Z20convolutional_kernelPfPiS_iiii_param_4];
	ld.param.u32 	%r32, [_Z20convolutional_kernelPfPiS_iiii_param_5];
	ld.param.u32 	%r33, [_Z20convolutional_kernelPfPiS_iiii_param_6];
	cvta.to.global.u64 	%rd1, %rd7;
	cvta.to.global.u64 	%rd2, %rd6;
	mov.u32 	%r34, %ctaid.y;
	mov.u32 	%r35, %ntid.y;
	mov.u32 	%r36, %tid.y;
	mad.lo.s32 	%r1, %r34, %r35, %r36;
	mov.u32 	%r37, %ctaid.x;
	mov.u32 	%r38, %ntid.x;
	mov.u32 	%r39, %tid.x;
	mad.lo.s32 	%r2, %r37, %r38, %r39;
	mov.u32 	%r3, %ctaid.z;
	sub.s32 	%r4, %r30, %r32;
	max.s32 	%r40, %r1, %r2;
	setp.gt.s32 	%p1, %r40, %r4;
	setp.ge.s32 	%p2, %r3, %r33;
	or.pred  	%p3, %p2, %p1;
	mov.f32 	%f88, 0f00000000;
	@%p3 bra 	$L__BB0_19;
	setp.lt.s32 	%p4, %r31, 1;
	@%p4 bra 	$L__BB0_18;
	setp.lt.s32 	%p5, %r32, 1;
	@%p5 bra 	$L__BB0_18;
	and.b32  	%r5, %r32, 7;
	and.b32  	%r6, %r32, 3;
	and.b32  	%r7, %r32, 2147483640;
	and.b32  	%r8, %r32, 1;
	neg.s32 	%r9, %r7;
	add.s64 	%rd3, %rd2, 16;
	add.s64 	%rd4, %rd1, 16;
	mul.lo.s32 	%r10, %r31, %r3;
	mov.f32 	%f88, 0f00000000;
	mov.b32 	%r73, 0;
$L__BB0_4:
	mad.lo.s32 	%r12, %r73, %r30, %r1;
	add.s32 	%r43, %r73, %r10;
	mul.lo.s32 	%r13, %r43, %r32;
	mov.b32 	%r74, 0;
$L__BB0_5:
	setp.lt.u32 	%p6, %r32, 8;
	add.s32 	%r45, %r12, %r74;
	mad.lo.s32 	%r15, %r45, %r30, %r2;
	add.s32 	%r46, %r13, %r74;
	mul.lo.s32 	%r16, %r46, %r32;
	mov.b32 	%r79, 0;
	@%p6 bra 	$L__BB0_8;
	mov.u32 	%r75, %r16;
	mov.u32 	%r76, %r15;
	mov.u32 	%r77, %r9;
$L__BB0_7:
	.pragma "nounroll";
	mul.wide.s32 	%rd8, %r76, 4;
	add.s64 	%rd9, %rd3, %rd8;
	mul.wide.s32 	%rd10, %r75, 4;
	add.s64 	%rd11, %rd4, %rd10;
	ld.global.f32 	%f20, [%rd9+-16];
	ld.global.u32 	%r47, [%rd11+-16];
	cvt.rn.f32.s32 	%f21, %r47;
	fma.rn.f32 	%f22, %f20, %f21, %f88;
	ld.global.f32 	%f23, [%rd9+-12];
	ld.global.u32 	%r48, [%rd11+-12];
	cvt.rn.f32.s32 	%f24, %r48;
	fma.rn.f32 	%f25, %f23, %f24, %f22;
	ld.global.f32 	%f26, [%rd9+-8];
	ld.global.u32 	%r49, [%rd11+-8];
	cvt.rn.f32.s32 	%f27, %r49;
	fma.rn.f32 	%f28, %f26, %f27, %f25;
	ld.global.f32 	%f29, [%rd9+-4];
	ld.global.u32 	%r50, [%rd11+-4];
	cvt.rn.f32.s32 	%f30, %r50;
	fma.rn.f32 	%f31, %f29, %f30, %f28;
	ld.global.f32 	%f32, [%rd9];
	ld.global.u32 	%r51, [%rd11];
	cvt.rn.f32.s32 	%f33, %r51;
	fma.rn.f32 	%f34, %f32, %f33, %f31;
	ld.global.f32 	%f35, [%rd9+4];
	ld.global.u32 	%r52, [%rd11+4];
	cvt.rn.f32.s32 	%f36, %r52;
	fma.rn.f32 	%f37, %f35, %f36, %f34;
	ld.global.f32 	%f38, [%rd9+8];
	ld.global.u32 	%r53, [%rd11+8];
	cvt.rn.f32.s32 	%f39, %r53;
	fma.rn.f32 	%f40, %f38, %f39, %f37;
	ld.global.f32 	%f41, [%rd9+12];
	ld.global.u32 	%r54, [%rd11+12];
	cvt.rn.f32.s32 	%f42, %r54;
	fma.rn.f32 	%f88, %f41, %f42, %f40;
	add.s32 	%r77, %r77, 8;
	add.s32 	%r76, %r76, 8;
	add.s32 	%r75, %r75, 8;
	setp.ne.s32 	%p7, %r77, 0;
	mov.u32 	%r79, %r7;
	@%p7 bra 	$L__BB0_7;
$L__BB0_8:
	setp.eq.s32 	%p8, %r5, 0;
	@%p8 bra 	$L__BB0_16;
	add.s32 	%r55, %r5, -1;
	setp.lt.u32 	%p9, %r55, 3;
	@%p9 bra 	$L__BB0_11;
	add.s32 	%r56, %r15, %r79;
	mul.wide.s32 	%rd12, %r56, 4;
	add.s64 	%rd13, %rd2, %rd12;
	ld.global.f32 	%f44, [%rd13];
	add.s32 	%r57, %r79, %r16;
	mul.wide.s32 	%rd14, %r57, 4;
	add.s64 	%rd15, %rd1, %rd14;
	ld.global.u32 	%r58, [%rd15];
	cvt.rn.f32.s32 	%f45, %r58;
	fma.rn.f32 	%f46, %f44, %f45, %f88;
	ld.global.f32 	%f47, [%rd13+4];
	ld.global.u32 	%r59, [%rd15+4];
	cvt.rn.f32.s32 	%f48, %r59;
	fma.rn.f32 	%f49, %f47, %f48, %f46;
	ld.global.f32 	%f50, [%rd13+8];
	ld.global.u32 	%r60, [%rd15+8];
	cvt.rn.f32.s32 	%f51, %r60;
	fma.rn.f32 	%f52, %f50, %f51, %f49;
	ld.global.f32 	%f53, [%rd13+12];
	ld.global.u32 	%r61, [%rd15+12];
	cvt.rn.f32.s32 	%f54, %r61;
	fma.rn.f32 	%f88, %f53, %f54, %f52;
	add.s32 	%r79, %r79, 4;
$L__BB0_11:
	setp.eq.s32 	%p10, %r6, 0;
	@%p10 bra 	$L__BB0_16;
	setp.eq.s32 	%p11, %r6, 1;
	@%p11 bra 	$L__BB0_14;
	add.s32 	%r62, %r15, %r79;
	mul.wide.s32 	%rd16, %r62, 4;
	add.s64 	%rd17, %rd2, %rd16;
	ld.global.f32 	%f56, [%rd17];
	add.s32 	%r63, %r79, %r16;
	mul.wide.s32 	%rd18, %r63, 4;
	add.s64 	%rd19, %rd1, %rd18;
	ld.global.u32 	%r64, [%rd19];
	cvt.rn.f32.s32 	%f57, %r64;
	fma.rn.f32 	%f58, %f56, %f57, %f88;
	ld.global.f32 	%f59, [%rd17+4];
	ld.global.u32 	%r65, [%rd19+4];
	cvt.rn.f32.s32 	%f60, %r65;
	fma.rn.f32 	%f88, %f59, %f60, %f58;
	add.s32 	%r79, %r79, 2;
$L__BB0_14:
	setp.eq.s32 	%p12, %r8, 0;
	@%p12 bra 	$L__BB0_16;
	add.s32 	%r66, %r15, %r79;
	mul.wide.s32 	%rd20, %r66, 4;
	add.s64 	%rd21, %rd2, %rd20;
	ld.global.f32 	%f61, [%rd21];
	add.s32 	%r67, %r79, %r16;
	mul.wide.s32 	%rd22, %r67, 4;
	add.s64 	%rd23, %rd1, %rd22;
	ld.global.u32 	%r68, [%rd23];
	cvt.rn.f32.s32 	%f62, %r68;
	fma.rn.f32 	%f88, %f61, %f62, %f88;
$L__BB0_16:
	add.s32 	%r74, %r74, 1;
	setp.ne.s32 	%p13, %r74, %r32;
	@%p13 bra 	$L__BB0_5;
	add.s32 	%r73, %r73, 1;
	setp.ne.s32 	%p14, %r73, %r31;
	@%p14 bra 	$L__BB0_4;
$L__BB0_18:
	ld.param.u64 	%rd27, [_Z20convolutional_kernelPfPiS_iiii_param_2];
	abs.f32 	%f63, %f88;
	mul.f32 	%f64, %f63, 0f4038AA3B;
	ex2.approx.ftz.f32 	%f65, %f64;
	add.f32 	%f66, %f65, 0f3F800000;
	rcp.approx.ftz.f32 	%f67, %f66;
	fma.rn.f32 	%f68, %f67, 0fC0000000, 0f3F800000;
	setp.ge.f32 	%p15, %f63, 0f41102CB4;
	selp.f32 	%f69, 0f3F800000, %f68, %p15;
	copysign.f32 	%f70, %f88, %f69;
	mul.f32 	%f71, %f88, %f88;
	fma.rn.f32 	%f72, %f71, 0f3C80F082, 0fBD563CAE;
	fma.rn.f32 	%f73, %f72, %f71, 0f3E085941;
	fma.rn.f32 	%f74, %f73, %f71, 0fBEAAA9ED;
	fma.rn.f32 	%f75, %f74, %f71, 0f00000000;
	fma.rn.f32 	%f76, %f75, %f88, %f88;
	setp.ge.f32 	%p16, %f63, 0f3F19999A;
	selp.f32 	%f77, %f70, %f76, %p16;
	mad.lo.s32 	%r69, %r3, %r4, %r3;
	add.s32 	%r70, %r69, %r1;
	mad.lo.s32 	%r71, %r70, %r4, %r70;
	add.s32 	%r72, %r71, %r2;
	cvta.to.global.u64 	%rd24, %rd27;
	mul.wide.s32 	%rd25, %r72, 4;
	add.s64 	%rd26, %rd24, %rd25;
	st.global.f32 	[%rd26], %f77;
$L__BB0_19:
	ret;

}
	// .globl	_Z15avg_pool_kernelPfS_iiii
.visible .entry _Z15avg_pool_kernelPfS_iiii(
	.param .u64 .ptr .align 1 _Z15avg_pool_kernelPfS_iiii_param_0,
	.param .u64 .ptr .align 1 _Z15avg_pool_kernelPfS_iiii_param_1,
	.param .u32 _Z15avg_pool_kernelPfS_iiii_param_2,
	.param .u32 _Z15avg_pool_kernelPfS_iiii_param_3,
	.param .u32 _Z15avg_pool_kernelPfS_iiii_param_4,
	.param .u32 _Z15avg_pool_kernelPfS_iiii_param_5
)
{
	.reg .pred 	%p<15>;
	.reg .b32 	%r<53>;
	.reg .b32 	%f<90>;
	.reg .b64 	%rd<16>;

	ld.param.u64 	%rd5, [_Z15avg_pool_kernelPfS_iiii_param_0];
	ld.param.u64 	%rd4, [_Z15avg_pool_kernelPfS_iiii_param_1];
	ld.param.u32 	%r26, [_Z15avg_pool_kernelPfS_iiii_param_2];
	ld.param.u32 	%r29, [_Z15avg_pool_kernelPfS_iiii_param_3];
	ld.param.u32 	%r27, [_Z15avg_pool_kernelPfS_iiii_param_4];
	ld.param.u32 	%r28, [_Z15avg_pool_kernelPfS_iiii_param_5];
	cvta.to.global.u64 	%rd1, %rd5;
	mov.u32 	%r30, %ctaid.y;
	mov.u32 	%r31, %ntid.y;
	mov.u32 	%r32, %tid.y;
	mad.lo.s32 	%r1, %r30, %r31, %r32;
	mov.u32 	%r33, %ctaid.x;
	mov.u32 	%r34, %ntid.x;
	mov.u32 	%r35, %tid.x;
	mad.lo.s32 	%r2, %r33, %r34, %r35;
	mov.u32 	%r3, %ctaid.z;
	div.s32 	%r4, %r26, %r28;
	max.s32 	%r36, %r1, %r2;
	setp.ge.s32 	%p1, %r36, %r4;
	setp.ge.s32 	%p2, %r3, %r29;
	or.pred  	%p3, %p2, %p1;
	@%p3 bra 	$L__BB1_18;
	setp.lt.s32 	%p4, %r27, 1;
	mov.f32 	%f88, 0f00000000;
	@%p4 bra 	$L__BB1_17;
	mul.lo.s32 	%r38, %r26, %r3;
	mul.lo.s32 	%r5, %r28, %r2;
	mad.lo.s32 	%r6, %r28, %r1, %r38;
	and.b32  	%r7, %r27, 15;
	add.s32 	%r8, %r7, -1;
	and.b32  	%r9, %r27, 7;
	add.s32 	%r10, %r9, -1;
	and.b32  	%r11, %r27, 2147483632;
	and.b32  	%r12, %r27, 3;
	neg.s32 	%r13, %r11;
	add.s64 	%rd2, %rd1, 32;
	mov.f32 	%f88, 0f00000000;
	mov.b32 	%r47, 0;
$L__BB1_3:
	setp.lt.u32 	%p5, %r27, 16;
	add.s32 	%r40, %r6, %r47;
	mad.lo.s32 	%r15, %r40, %r26, %r5;
	mov.b32 	%r51, 0;
	@%p5 bra 	$L__BB1_6;
	mov.u32 	%r48, %r15;
	mov.u32 	%r49, %r13;
$L__BB1_5:
	.pragma "nounroll";
	mul.wide.s32 	%rd6, %r48, 4;
	add.s64 	%rd7, %rd2, %rd6;
	ld.global.f32 	%f20, [%rd7+-32];
	add.f32 	%f21, %f88, %f20;
	ld.global.f32 	%f22, [%rd7+-28];
	add.f32 	%f23, %f21, %f22;
	ld.global.f32 	%f24, [%rd7+-24];
	add.f32 	%f25, %f23, %f24;
	ld.global.f32 	%f26, [%rd7+-20];
	add.f32 	%f27, %f25, %f26;
	ld.global.f32 	%f28, [%rd7+-16];
	add.f32 	%f29, %f27, %f28;
	ld.global.f32 	%f30, [%rd7+-12];
	add.f32 	%f31, %f29, %f30;
	ld.global.f32 	%f32, [%rd7+-8];
	add.f32 	%f33, %f31, %f32;
	ld.global.f32 	%f34, [%rd7+-4];
	add.f32 	%f35, %f33, %f34;
	ld.global.f32 	%f36, [%rd7];
	add.f32 	%f37, %f35, %f36;
	ld.global.f32 	%f38, [%rd7+4];
	add.f32 	%f39, %f37, %f38;
	ld.global.f32 	%f40, [%rd7+8];
	add.f32 	%f41, %f39, %f40;
	ld.global.f32 	%f42, [%rd7+12];
	add.f32 	%f43, %f41, %f42;
	ld.global.f32 	%f44, [%rd7+16];
	add.f32 	%f45, %f43, %f44;
	ld.global.f32 	%f46, [%rd7+20];
	add.f32 	%f47, %f45, %f46;
	ld.global.f32 	%f48, [%rd7+24];
	add.f32 	%f49, %f47, %f48;
	ld.global.f32 	%f50, [%rd7+28];
	add.f32 	%f88, %f49, %f50;
	add.s32 	%r49, %r49, 16;
	add.s32 	%r48, %r48, 16;
	setp.ne.s32 	%p6, %r49, 0;
	mov.u32 	%r51, %r11;
	@%p6 bra 	$L__BB1_5;
$L__BB1_6:
	setp.eq.s32 	%p7, %r7, 0;
	@%p7 bra 	$L__BB1_16;
	setp.lt.u32 	%p8, %r8, 7;
	@%p8 bra 	$L__BB1_9;
	add.s32 	%r41, %r15, %r51;
	mul.wide.s32 	%rd8, %r41, 4;
	add.s64 	%rd9, %rd1, %rd8;
	ld.global.f32 	%f52, [%rd9];
	add.f32 	%f53, %f88, %f52;
	ld.global.f32 	%f54, [%rd9+4];
	add.f32 	%f55, %f53, %f54;
	ld.global.f32 	%f56, [%rd9+8];
	add.f32 	%f57, %f55, %f56;
	ld.global.f32 	%f58, [%rd9+12];
	add.f32 	%f59, %f57, %f58;
	ld.global.f32 	%f60, [%rd9+16];
	add.f32 	%f61, %f59, %f60;
	ld.global.f32 	%f62, [%rd9+20];
	add.f32 	%f63, %f61, %f62;
	ld.global.f32 	%f64, [%rd9+24];
	add.f32 	%f65, %f63, %f64;
	ld.global.f32 	%f66, [%rd9+28];
	add.f32 	%f88, %f65, %f66;
	add.s32 	%r51, %r51, 8;
$L__BB1_9:
	setp.eq.s32 	%p9, %r9, 0;
	@%p9 bra 	$L__BB1_16;
	setp.lt.u32 	%p10, %r10, 3;
	@%p10 bra 	$L__BB1_12;
	add.s32 	%r42, %r15, %r51;
	mul.wide.s32 	%rd10, %r42, 4;
	add.s64 	%rd11, %rd1, %rd10;
	ld.global.f32 	%f68, [%rd11];
	add.f32 	%f69, %f88, %f68;
	ld.global.f32 	%f70, [%rd11+4];
	add.f32 	%f71, %f69, %f70;
	ld.global.f32 	%f72, [%rd11+8];
	add.f32 	%f73, %f71, %f72;
	ld.global.f32 	%f74, [%rd11+12];
	add.f32 	%f88, %f73, %f74;
	add.s32 	%r51, %r51, 4;
$L__BB1_12:
	setp.eq.s32 	%p11, %r12, 0;
	@%p11 bra 	$L__BB1_16;
	setp.eq.s32 	%p12, %r12, 1;
	add.s32 	%r43, %r15, %r51;
	mul.wide.s32 	%rd12, %r43, 4;
	add.s64 	%rd3, %rd1, %rd12;
	ld.global.f32 	%f75, [%rd3];
	add.f32 	%f88, %f88, %f75;
	@%p12 bra 	$L__BB1_16;
	setp.eq.s32 	%p13, %r12, 2;
	ld.global.f32 	%f76, [%rd3+4];
	add.f32 	%f88, %f88, %f76;
	@%p13 bra 	$L__BB1_16;
	ld.global.f32 	%f77, [%rd3+8];
	add.f32 	%f88, %f88, %f77;
$L__BB1_16:
	add.s32 	%r47, %r47, 1;
	setp.ne.s32 	%p14, %r47, %r27;
	@%p14 bra 	$L__BB1_3;
$L__BB1_17:
	mul.lo.s32 	%r44, %r27, %r27;
	cvt.rn.f32.u32 	%f78, %r44;
	div.rn.f32 	%f79, %f88, %f78;
	mad.lo.s32 	%r45, %r4, %r3, %r1;
	mad.lo.s32 	%r46, %r45, %r4, %r2;
	cvta.to.global.u64 	%rd13, %rd4;
	mul.wide.s32 	%rd14, %r46, 4;
	add.s64 	%rd15, %rd13, %rd14;
	st.global.f32 	[%rd15], %f79;
$L__BB1_18:
	ret;

}


// ===== COMPILED SASS (sm_100) =====

	.target	sm_100

	.elftype	@"ET_EXEC"


//--------------------- .note.nv.tkinfo           --------------------------
	.section	.note.nv.tkinfo,"",@"SHT_NOTE"
	.sectionflags	@"SHF_NOTE_NV_TKINFO"
	.tkinfo
        /*0018*/ 	.word	0x00000002
        /*0030*/ 	.string	""
        /*0030*/ 	.string	"ptxas"
        /*0030*/ 	.string	"Cuda compilation tools, release 13.0, V13.0.88"
        /*0030*/ 	.string	"Build cuda_13.0.r13.0/compiler.36424714_0"
        /*0030*/ 	.string	"-arch sm_100 -m 64 "



//--------------------- .note.nv.cuinfo           --------------------------
	.section	.note.nv.cuinfo,"",@"SHT_NOTE"
	.sectionflags	@"SHF_NOTE_NV_CUINFO"
        /*0018*/ 	.short	0x0002
        /*001a*/ 	.short	0x0064
        /*001c*/ 	.short	0x0082
	.zero		2


//--------------------- .nv.info                  --------------------------
	.section	.nv.info,"",@"SHT_CUDA_INFO"
	.align	4


	//----- nvinfo : EIATTR_REGCOUNT
	.align		4
        /*0000*/ 	.byte	0x04, 0x2f
        /*0002*/ 	.short	(.L_1 - .L_0)
	.align		4
.L_0:
        /*0004*/ 	.word	index@(_Z20convolutional_kernelPfPiS_iiii)
        /*0008*/ 	.word	0x0000001f


	//----- nvinfo : EIATTR_FRAME_SIZE
	.align		4
.L_1:
        /*000c*/ 	.byte	0x04, 0x11
        /*000e*/ 	.short	(.L_3 - .L_2)
	.align		4
.L_2:
        /*0010*/ 	.word	index@(_Z20convolutional_kernelPfPiS_iiii)
        /*0014*/ 	.word	0x00000000


	//----- nvinfo : EIATTR_REGCOUNT
	.align		4
.L_3:
        /*0018*/ 	.byte	0x04, 0x2f
        /*001a*/ 	.short	(.L_5 - .L_4)
	.align		4
.L_4:
        /*001c*/ 	.word	index@(_Z15avg_pool_kernelPfS_iiii)
        /*0020*/ 	.word	0x0000001e


	//----- nvinfo : EIATTR_FRAME_SIZE
	.align		4
.L_5:
        /*0024*/ 	.byte	0x04, 0x11
        /*0026*/ 	.short	(.L_7 - .L_6)
	.align		4
.L_6:
        /*0028*/ 	.word	index@($__internal_0_$__cuda_sm3x_div_rn_noftz_f32_slowpath)
        /*002c*/ 	.word	0x00000000


	//----- nvinfo : EIATTR_FRAME_SIZE
	.align		4
.L_7:
        /*0030*/ 	.byte	0x04, 0x11
        /*0032*/ 	.short	(.L_9 - .L_8)
	.align		4
.L_8:
        /*0034*/ 	.word	index@(_Z15avg_pool_kernelPfS_iiii)
        /*0038*/ 	.word	0x00000000


	//----- nvinfo : EIATTR_MIN_STACK_SIZE
	.align		4
.L_9:
        /*003c*/ 	.byte	0x04, 0x12
        /*003e*/ 	.short	(.L_11 - .L_10)
	.align		4
.L_10:
        /*0040*/ 	.word	index@(_Z15avg_pool_kernelPfS_iiii)
        /*0044*/ 	.word	0x00000000


	//----- nvinfo : EIATTR_MIN_STACK_SIZE
	.align		4
.L_11:
        /*0048*/ 	.byte	0x04, 0x12
        /*004a*/ 	.short	(.L_13 - .L_12)
	.align		4
.L_12:
        /*004c*/ 	.word	index@(_Z20convolutional_kernelPfPiS_iiii)
        /*0050*/ 	.word	0x00000000
.L_13:


//--------------------- .nv.compat                --------------------------
	.section	.nv.compat,"",@"SHT_CUDA_COMPAT_INFO"
	.align	4
        /*0000*/ 	.byte	0x02, 0x09, 0x00, 0x00, 0x02, 0x02, 0x01, 0x00, 0x02, 0x05, 0x05, 0x00, 0x03, 0x07, 0x01, 0x01
        /*0010*/ 	.byte	0x02, 0x03, 0x00, 0x00, 0x02, 0x06, 0x01, 0x00, 0x04, 0x0b, 0x08, 0x00, 0x01, 0x00, 0x00, 0x00
        /*0020*/ 	.byte	0x00, 0x00, 0x00, 0x00


//--------------------- .nv.info._Z15avg_pool_kernelPfS_iiii --------------------------
	.section	.nv.info._Z15avg_pool_kernelPfS_iiii,"",@"SHT_CUDA_INFO"
	.sectionflags	@""
	.align	4


	//----- nvinfo : EIATTR_CUDA_API_VERSION
	.align		4
        /*0000*/ 	.byte	0x04, 0x37
        /*0002*/ 	.short	(.L_15 - .L_14)
.L_14:
        /*0004*/ 	.word	0x00000082


	//----- nvinfo : EIATTR_KPARAM_INFO
	.align		4
.L_15:
        /*0008*/ 	.byte	0x04, 0x17
        /*000a*/ 	.short	(.L_17 - .L_16)
.L_16:
        /*000c*/ 	.word	0x00000000
        /*0010*/ 	.short	0x0005
        /*0012*/ 	.short	0x001c
        /*0014*/ 	.byte	0x00, 0xf0, 0x11, 0x00


	//----- nvinfo : EIATTR_KPARAM_INFO
	.align		4
.L_17:
        /*0018*/ 	.byte	0x04, 0x17
        /*001a*/ 	.short	(.L_19 - .L_18)
.L_18:
        /*001c*/ 	.word	0x00000000
        /*0020*/ 	.short	0x0004
        /*0022*/ 	.short	0x0018
        /*0024*/ 	.byte	0x00, 0xf0, 0x11, 0x00


	//----- nvinfo : EIATTR_KPARAM_INFO
	.align		4
.L_19:
        /*0028*/ 	.byte	0x04, 0x17
        /*002a*/ 	.short	(.L_21 - .L_20)
.L_20:
        /*002c*/ 	.word	0x00000000
        /*0030*/ 	.short	0x0003
        /*0032*/ 	.short	0x0014
        /*0034*/ 	.byte	0x00, 0xf0, 0x11, 0x00


	//----- nvinfo : EIATTR_KPARAM_INFO
	.align		4
.L_21:
        /*0038*/ 	.byte	0x04, 0x17
        /*003a*/ 	.short	(.L_23 - .L_22)
.L_22:
        /*003c*/ 	.word	0x00000000
        /*0040*/ 	.short	0x0002
        /*0042*/ 	.short	0x0010
        /*0044*/ 	.byte	0x00, 0xf0, 0x11, 0x00


	//----- nvinfo : EIATTR_KPARAM_INFO
	.align		4
.L_23:
        /*0048*/ 	.byte	0x04, 0x17
        /*004a*/ 	.short	(.L_25 - .L_24)
.L_24:
        /*004c*/ 	.word	0x00000000
        /*0050*/ 	.short	0x0001
        /*0052*/ 	.short	0x0008
        /*0054*/ 	.byte	0x00, 0xf5, 0x21, 0x00


	//----- nvinfo : EIATTR_KPARAM_INFO
	.align		4
.L_25:
        /*0058*/ 	.byte	0x04, 0x17
        /*005a*/ 	.short	(.L_27 - .L_26)
.L_26:
        /*005c*/ 	.word	0x00000000
        /*0060*/ 	.short	0x0000
        /*0062*/ 	.short	0x0000
        /*0064*/ 	.byte	0x00, 0xf5, 0x21, 0x00


	//----- nvinfo : EIATTR_SPARSE_MMA_MASK
	.align		4
.L_27:
        /*0068*/ 	.byte	0x03, 0x50
        /*006a*/ 	.short	0x0000


	//----- nvinfo : EIATTR_MAXREG_COUNT
	.align		4
        /*006c*/ 	.byte	0x03, 0x1b
        /*006e*/ 	.short	0x00ff


	//----- nvinfo : EIATTR_MERCURY_ISA_VERSION
	.align		4
        /*0070*/ 	.byte	0x03, 0x5f
        /*0072*/ 	.short	0x0101


	//----- nvinfo : EIATTR_VRC_CTA_INIT_COUNT
	.align		4
        /*0074*/ 	.byte	0x02, 0x4a
	.zero		1
	.zero		1


	//----- nvinfo : EIATTR_EXIT_INSTR_OFFSETS
	.align		4
        /*0078*/ 	.byte	0x04, 0x1c
        /*007a*/ 	.short	(.L_29 - .L_28)


	//   ....[0]....
.L_28:
        /*007c*/ 	.word	0x00000270


	//   ....[1]....
        /*0080*/ 	.word	0x00000bc0


	//----- nvinfo : EIATTR_CRS_STACK_SIZE
	.align		4
.L_29:
        /*0084*/ 	.byte	0x04, 0x1e
        /*0086*/ 	.short	(.L_31 - .L_30)
.L_30:
        /*0088*/ 	.word	0x00000000


	//----- nvinfo : EIATTR_CBANK_PARAM_SIZE
	.align		4
.L_31:
        /*008c*/ 	.byte	0x03, 0x19
        /*008e*/ 	.short	0x0020


	//----- nvinfo : EIATTR_PARAM_CBANK
	.align		4
        /*0090*/ 	.byte	0x04, 0x0a
        /*0092*/ 	.short	(.L_33 - .L_32)
	.align		4
.L_32:
        /*0094*/ 	.word	index@(.nv.constant0._Z15avg_pool_kernelPfS_iiii)
        /*0098*/ 	.short	0x0380
        /*009a*/ 	.short	0x0020


	//----- nvinfo : EIATTR_SW_WAR
	.align		4
.L_33:
        /*009c*/ 	.byte	0x04, 0x36
        /*009e*/ 	.short	(.L_35 - .L_34)
.L_34:
        /*00a0*/ 	.word	0x00000008
.L_35:


//--------------------- .nv.info._Z20convolutional_kernelPfPiS_iiii --------------------------
	.section	.nv.info._Z20convolutional_kernelPfPiS_iiii,"",@"SHT_CUDA_INFO"
	.sectionflags	@""
	.align	4


	//----- nvinfo : EIATTR_CUDA_API_VERSION
	.align		4
        /*0000*/ 	.byte	0x04, 0x37
        /*0002*/ 	.short	(.L_37 - .L_36)
.L_36:
        /*0004*/ 	.word	0x00000082


	//----- nvinfo : EIATTR_KPARAM_INFO
	.align		4
.L_37:
        /*0008*/ 	.byte	0x04, 0x17
        /*000a*/ 	.short	(.L_39 - .L_38)
.L_38:
        /*000c*/ 	.word	0x00000000
        /*0010*/ 	.short	0x0006
        /*0012*/ 	.short	0x0024
        /*0014*/ 	.byte	0x00, 0xf0, 0x11, 0x00


	//----- nvinfo : EIATTR_KPARAM_INFO
	.align		4
.L_39:
        /*0018*/ 	.byte	0x04, 0x17
        /*001a*/ 	.short	(.L_41 - .L_40)
.L_40:
        /*001c*/ 	.word	0x00000000
        /*0020*/ 	.short	0x0005
        /*0022*/ 	.short	0x0020
        /*0024*/ 	.byte	0x00, 0xf0, 0x11, 0x00


	//----- nvinfo : EIATTR_KPARAM_INFO
	.align		4
.L_41:
        /*0028*/ 	.byte	0x04, 0x17
        /*002a*/ 	.short	(.L_43 - .L_42)
.L_42:
        /*002c*/ 	.word	0x00000000
        /*0030*/ 	.short	0x0004
        /*0032*/ 	.short	0x001c
        /*0034*/ 	.byte	0x00, 0xf0, 0x11, 0x00


	//----- nvinfo : EIATTR_KPARAM_INFO
	.align		4
.L_43:
        /*0038*/ 	.byte	0x04, 0x17
        /*003a*/ 	.short	(.L_45 - .L_44)
.L_44:
        /*003c*/ 	.word	0x00000000
        /*0040*/ 	.short	0x0003
        /*0042*/ 	.short	0x0018
        /*0044*/ 	.byte	0x00, 0xf0, 0x11, 0x00


	//----- nvinfo : EIATTR_KPARAM_INFO
	.align		4
.L_45:
        /*0048*/ 	.byte	0x04, 0x17
        /*004a*/ 	.short	(.L_47 - .L_46)
.L_46:
        /*004c*/ 	.word	0x00000000
        /*0050*/ 	.short	0x0002
        /*0052*/ 	.short	0x0010
        /*0054*/ 	.byte	0x00, 0xf5, 0x21, 0x00


	//----- nvinfo : EIATTR_KPARAM_INFO
	.align		4
.L_47:
        /*0058*/ 	.byte	0x04, 0x17
        /*005a*/ 	.short	(.L_49 - .L_48)
.L_48:
        /*005c*/ 	.word	0x00000000
        /*0060*/ 	.short	0x0001
        /*0062*/ 	.short	0x0008
        /*0064*/ 	.byte	0x00, 0xf5, 0x21, 0x00


	//----- nvinfo : EIATTR_KPARAM_INFO
	.align		4
.L_49:
        /*0068*/ 	.byte	0x04, 0x17
        /*006a*/ 	.short	(.L_51 - .L_50)
.L_50:
        /*006c*/ 	.word	0x00000000
        /*0070*/ 	.short	0x0000
        /*0072*/ 	.short	0x0000
        /*0074*/ 	.byte	0x00, 0xf5, 0x21, 0x00


	//----- nvinfo : EIATTR_SPARSE_MMA_MASK
	.align		4
.L_51:
        /*0078*/ 	.byte	0x03, 0x50
        /*007a*/ 	.short	0x0000


	//----- nvinfo : EIATTR_MAXREG_COUNT
	.align		4
        /*007c*/ 	.byte	0x03, 0x1b
        /*007e*/ 	.short	0x00ff


	//----- nvinfo : EIATTR_MERCURY_ISA_VERSION
	.align		4
        /*0080*/ 	.byte	0x03, 0x5f
        /*0082*/ 	.short	0x0101


	//----- nvinfo : EIATTR_VRC_CTA_INIT_COUNT
	.align		4
        /*0084*/ 	.byte	0x02, 0x4a
	.zero		1
	.zero		1


	//----- nvinfo : EIATTR_EXIT_INSTR_OFFSETS
	.align		4
        /*0088*/ 	.byte	0x04, 0x1c
        /*008a*/ 	.short	(.L_53 - .L_52)


	//   ....[0]....
.L_52:
        /*008c*/ 	.word	0x00000100


	//   ....[1]....
        /*0090*/ 	.word	0x00000b70


	//----- nvinfo : EIATTR_CBANK_PARAM_SIZE
	.align		4
.L_53:
        /*0094*/ 	.byte	0x03, 0x19
        /*0096*/ 	.short	0x0028


	//----- nvinfo : EIATTR_PARAM_CBANK
	.align		4
        /*0098*/ 	.byte	0x04, 0x0a
        /*009a*/ 	.short	(.L_55 - .L_54)
	.align		4
.L_54:
        /*009c*/ 	.word	index@(.nv.constant0._Z20convolutional_kernelPfPiS_iiii)
        /*00a0*/ 	.short	0x0380
        /*00a2*/ 	.short	0x0028


	//----- nvinfo : EIATTR_SW_WAR
	.align		4
.L_55:
        /*00a4*/ 	.byte	0x04, 0x36
        /*00a6*/ 	.short	(.L_57 - .L_56)
.L_56:
        /*00a8*/ 	.word	0x00000008
.L_57:


//--------------------- .nv.callgraph             --------------------------
	.section	.nv.callgraph,"",@"SHT_CUDA_CALLGRAPH"
	.align	4
	.sectionentsize	8
	.align		4
        /*0000*/ 	.word	0x00000000
	.align		4
        /*0004*/ 	.word	0xffffffff
	.align		4
        /*0008*/ 	.word	0x00000000
	.align		4
        /*000c*/ 	.word	0xfffffffe
	.align		4
        /*0010*/ 	.word	0x00000000
	.align		4
        /*0014*/ 	.word	0xfffffffd
	.align		4
        /*0018*/ 	.word	0x00000000
	.align		4
        /*001c*/ 	.word	0xfffffffc


//--------------------- .text._Z15avg_pool_kernelPfS_iiii --------------------------
	.section	.text._Z15avg_pool_kernelPfS_iiii,"ax",@progbits
	.align	128
        .global         _Z15avg_pool_kernelPfS_iiii
        .type           _Z15avg_pool_kernelPfS_iiii,@function
        .size           _Z15avg_pool_kernelPfS_iiii,(.L_x_29 - _Z15avg_pool_kernelPfS_iiii)
        .other          _Z15avg_pool_kernelPfS_iiii,@"STO_CUDA_ENTRY STV_DEFAULT"
_Z15avg_pool_kernelPfS_iiii:
.text._Z15avg_pool_kernelPfS_iiii:
[----:B------:R-:W-:Y:S08]  /*0000*/  LDC R1, c[0x0][0x37c] ;  /* 0x0000df00ff017b82 */ /* 0x000ff00000000800 */
[----:B------:R-:W0:Y:S08]  /*0010*/  LDC R10, c[0x0][0x39c] ;  /* 0x0000e700ff0a7b82 */ /* 0x000e300000000800 */
[----:B------:R-:W1:Y:S08]  /*0020*/  LDC R3, c[0x0][0x390] ;  /* 0x0000e400ff037b82 */ /* 0x000e700000000800 */
[----:B------:R-:W-:Y:S01]  /*0030*/  S2UR UR4, SR_CTAID.Y ;  /* 0x00000000000479c3 */ /* 0x000fe20000002600 */
[----:B0-----:R-:W-:-:S07]  /*0040*/  IABS R9, R10 ;  /* 0x0000000a00097213 */ /* 0x001fce0000000000 */
[----:B------:R-:W0:Y:S01]  /*0050*/  S2UR UR5, SR_CTAID.X ;  /* 0x00000000000579c3 */ /* 0x000e220000002500 */
[----:B------:R-:W2:Y:S07]  /*0060*/  I2F.RP R0, R9 ;  /* 0x0000000900007306 */ /* 0x000eae0000209400 */
[----:B------:R-:W3:Y:S01]  /*0070*/  S2UR UR8, SR_CTAID.Z ;  /* 0x00000000000879c3 */ /* 0x000ee20000002700 */
[----:B--2---:R-:W2:Y:S02]  /*0080*/  MUFU.RCP R0, R0 ;  /* 0x0000000000007308 */ /* 0x004ea40000001000 */
[----:B--2---:R-:W-:-:S06]  /*0090*/  VIADD R4, R0, 0xffffffe ;  /* 0x0ffffffe00047836 */ /* 0x004fcc0000000000 */
[----:B------:R2:W4:Y:S02]  /*00a0*/  F2I.FTZ.U32.TRUNC.NTZ R5, R4 ;  /* 0x0000000400057305 */ /* 0x000524000021f000 */
[----:B--2---:R-:W-:Y:S02]  /*00b0*/  HFMA2 R4, -RZ, RZ, 0, 0 ;  /* 0x00000000ff047431 */ /* 0x004fe400000001ff */
[----:B----4-:R-:W-:-:S04]  /*00c0*/  IMAD.MOV R2, RZ, RZ, -R5 ;  /* 0x000000ffff027224 */ /* 0x010fc800078e0a05 */
[----:B------:R-:W-:Y:S01]  /*00d0*/  IMAD R7, R2, R9, RZ ;  /* 0x0000000902077224 */ /* 0x000fe200078e02ff */
[----:B-1----:R-:W-:-:S03]  /*00e0*/  IABS R2, R3 ;  /* 0x0000000300027213 */ /* 0x002fc60000000000 */
[----:B------:R-:W-:Y:S02]  /*00f0*/  IMAD.HI.U32 R5, R5, R7, R4 ;  /* 0x0000000705057227 */ /* 0x000fe400078e0004 */
[----:B------:R-:W0:Y:S04]  /*0100*/  S2R R7, SR_TID.X ;  /* 0x0000000000077919 */ /* 0x000e280000002100 */
[----:B------:R-:W-:Y:S02]  /*0110*/  IMAD.HI.U32 R4, R5, R2, RZ ;  /* 0x0000000205047227 */ /* 0x000fe400078e00ff */
[----:B------:R-:W1:Y:S02]  /*0120*/  LDC R5, c[0x0][0x364] ;  /* 0x0000d900ff057b82 */ /* 0x000e640000000800 */
[----:B------:R-:W-:-:S04]  /*0130*/  IMAD.MOV R0, RZ, RZ, -R4 ;  /* 0x000000ffff007224 */ /* 0x000fc800078e0a04 */
[C---:B------:R-:W-:Y:S02]  /*0140*/  IMAD R0, R9.reuse, R0, R2 ;  /* 0x0000000009007224 */ /* 0x040fe400078e0202 */
[----:B------:R-:W1:Y:S01]  /*0150*/  S2R R2, SR_TID.Y ;  /* 0x0000000000027919 */ /* 0x000e620000002200 */
[----:B------:R-:W0:Y:S02]  /*0160*/  LDC R6, c[0x0][0x360] ;  /* 0x0000d800ff067b82 */ /* 0x000e240000000800 */
[----:B------:R-:W-:-:S13]  /*0170*/  ISETP.GT.U32.AND P1, PT, R9, R0, PT ;  /* 0x000000000900720c */ /* 0x000fda0003f24070 */
[----:B------:R-:W-:Y:S01]  /*0180*/  @!P1 IMAD.IADD R0, R0, 0x1, -R9 ;  /* 0x0000000100009824 */ /* 0x000fe200078e0a09 */
[----:B------:R-:W-:Y:S02]  /*0190*/  @!P1 IADD3 R4, PT, PT, R4, 0x1, RZ ;  /* 0x0000000104049810 */ /* 0x000fe40007ffe0ff */
[----:B------:R-:W-:Y:S02]  /*01a0*/  ISETP.NE.AND P1, PT, R10, RZ, PT ;  /* 0x000000ff0a00720c */ /* 0x000fe40003f25270 */
[----:B------:R-:W-:Y:S02]  /*01b0*/  ISETP.GE.U32.AND P0, PT, R0, R9, PT ;  /* 0x000000090000720c */ /* 0x000fe40003f06070 */
[----:B------:R-:W-:Y:S01]  /*01c0*/  LOP3.LUT R0, R3, R10, RZ, 0x3c, !PT ;  /* 0x0000000a03007212 */ /* 0x000fe200078e3cff */
[----:B0-----:R-:W-:-:S03]  /*01d0*/  IMAD R6, R6, UR5, R7 ;  /* 0x0000000506067c24 */ /* 0x001fc6000f8e0207 */
[----:B------:R-:W-:Y:S02]  /*01e0*/  ISETP.GE.AND P2, PT, R0, RZ, PT ;  /* 0x000000ff0000720c */ /* 0x000fe40003f46270 */
[----:B------:R-:W3:Y:S01]  /*01f0*/  LDC R0, c[0x0][0x394] ;  /* 0x0000e500ff007b82 */ /* 0x000ee20000000800 */
[----:B-1----:R-:W-:-:S04]  /*0200*/  IMAD R5, R5, UR4, R2 ;  /* 0x0000000405057c24 */ /* 0x002fc8000f8e0202 */
[----:B------:R-:W-:Y:S01]  /*0210*/  @P0 VIADD R4, R4, 0x1 ;  /* 0x0000000104040836 */ /* 0x000fe20000000000 */
[----:B------:R-:W-:-:S05]  /*0220*/  VIMNMX R7, PT, PT, R5, R6, !PT ;  /* 0x0000000605077248 */ /* 0x000fca0007fe0100 */
[----:B------:R-:W-:Y:S01]  /*0230*/  @!P2 IMAD.MOV R4, RZ, RZ, -R4 ;  /* 0x000000ffff04a224 */ /* 0x000fe200078e0a04 */
[----:B------:R-:W-:-:S04]  /*0240*/  @!P1 LOP3.LUT R4, RZ, R10, RZ, 0x33, !PT ;  /* 0x0000000aff049212 */ /* 0x000fc800078e33ff */
[----:B------:R-:W-:-:S04]  /*0250*/  ISETP.GE.AND P0, PT, R7, R4, PT ;  /* 0x000000040700720c */ /* 0x000fc80003f06270 */
[----:B---3--:R-:W-:-:S13]  /*0260*/  ISETP.LE.OR P0, PT, R0, UR8, P0 ;  /* 0x0000000800007c0c */ /* 0x008fda0008703670 */
[----:B------:R-:W-:Y:S05]  /*0270*/  @P0 EXIT ;  /* 0x000000000000094d */ /* 0x000fea0003800000 */
[----:B------:R-:W0:Y:S01]  /*0280*/  LDCU UR4, c[0x0][0x398] ;  /* 0x00007300ff0477ac */ /* 0x000e220008000800 */
[----:B------:R-:W-:Y:S01]  /*0290*/  IMAD.MOV.U32 R13, RZ, RZ, RZ ;  /* 0x000000ffff0d7224 */ /* 0x000fe200078e00ff */
[----:B------:R-:W1:Y:S01]  /*02a0*/  LDCU.64 UR10, c[0x0][0x358] ;  /* 0x00006b00ff0a77ac */ /* 0x000e620008000a00 */
[----:B0-----:R-:W-:-:S04]  /*02b0*/  MOV R0, UR4 ;  /* 0x0000000400007c02 */ /* 0x001fc80008000f00 */
[----:B------:R-:W-:-:S13]  /*02c0*/  ISETP.GE.AND P0, PT, R0, 0x1, PT ;  /* 0x000000010000780c */ /* 0x000fda0003f06270 */
[----:B-1----:R-:W-:Y:S05]  /*02d0*/  @!P0 BRA `(.L_x_0) ;  /* 0x0000000400e48947 */ /* 0x002fea0003800000 */
[----:B------:R-:W0:Y:S01]  /*02e0*/  LDCU.64 UR6, c[0x0][0x380] ;  /* 0x00007000ff0677ac */ /* 0x000e220008000a00 */
[C---:B------:R-:W-:Y:S01]  /*02f0*/  LOP3.LUT R20, R0.reuse, 0xf, RZ, 0xc0, !PT ;  /* 0x0000000f00147812 */ /* 0x040fe200078ec0ff */
[----:B------:R-:W-:Y:S01]  /*0300*/  IMAD R9, R3, UR8, RZ ;  /* 0x0000000803097c24 */ /* 0x000fe2000f8e02ff */
[C---:B------:R-:W-:Y:S01]  /*0310*/  LOP3.LUT R21, R0.reuse, 0x7, RZ, 0xc0, !PT ;  /* 0x0000000700157812 */ /* 0x040fe200078ec0ff */
[----:B------:R-:W-:Y:S01]  /*0320*/  IMAD.MOV.U32 R13, RZ, RZ, RZ ;  /* 0x000000ffff0d7224 */ /* 0x000fe200078e00ff */
[----:B------:R-:W-:Y:S01]  /*0330*/  LOP3.LUT R8, R0, 0x7ffffff0, RZ, 0xc0, !PT ;  /* 0x7ffffff000087812 */ /* 0x000fe200078ec0ff */
[----:B------:R-:W-:Y:S01]  /*0340*/  VIADD R2, R20, 0xffffffff ;  /* 0xffffffff14027836 */ /* 0x000fe20000000000 */
[----:B------:R-:W-:Y:S01]  /*0350*/  IADD3 R7, PT, PT, R21, -0x1, RZ ;  /* 0xffffffff15077810 */ /* 0x000fe20007ffe0ff */
[-C--:B------:R-:W-:Y:S01]  /*0360*/  IMAD R9, R5, R10.reuse, R9 ;  /* 0x0000000a05097224 */ /* 0x080fe200078e0209 */
[----:B------:R-:W-:Y:S01]  /*0370*/  LOP3.LUT R11, R0, 0x3, RZ, 0xc0, !PT ;  /* 0x00000003000b7812 */ /* 0x000fe200078ec0ff */
[----:B------:R-:W-:Y:S01]  /*0380*/  IMAD R10, R6, R10, RZ ;  /* 0x0000000a060a7224 */ /* 0x000fe200078e02ff */
[----:B------:R-:W-:Y:S01]  /*0390*/  ISETP.GE.U32.AND P0, PT, R2, 0x7, PT ;  /* 0x000000070200780c */ /* 0x000fe20003f06070 */
[----:B------:R-:W-:Y:S01]  /*03a0*/  IMAD.MOV R12, RZ, RZ, -R8 ;  /* 0x000000ffff0c7224 */ /* 0x000fe200078e0a08 */
[----:B------:R-:W-:Y:S01]  /*03b0*/  ISETP.GE.U32.AND P1, PT, R7, 0x3, PT ;  /* 0x000000030700780c */ /* 0x000fe20003f26070 */
[----:B------:R-:W-:Y:S01]  /*03c0*/  UMOV UR4, URZ ;  /* 0x000000ff00047c82 */ /* 0x000fe20008000000 */
[----:B0-----:R-:W-:-:S04]  /*03d0*/  UIADD3 UR5, UP0, UPT, UR6, 0x20, URZ ;  /* 0x0000002006057890 */ /* 0x001fc8000ff1e0ff */
[----:B------:R-:W-:-:S12]  /*03e0*/  UIADD3.X UR6, UPT, UPT, URZ, UR7, URZ, UP0, !UPT ;  /* 0x00000007ff067290 */ /* 0x000fd800087fe4ff */
.L_x_6:
[----:B------:R-:W0:Y:S01]  /*03f0*/  LDC R0, c[0x0][0x398] ;  /* 0x0000e600ff007b82 */ /* 0x000e220000000800 */
[----:B------:R-:W1:Y:S01]  /*0400*/  LDCU UR7, c[0x0][0x390] ;  /* 0x00007200ff0777ac */ /* 0x000e620008000800 */
[----:B------:R-:W-:Y:S01]  /*0410*/  IADD3 R7, PT, PT, R9, UR4, RZ ;  /* 0x0000000409077c10 */ /* 0x000fe2000fffe0ff */
[----:B------:R-:W-:Y:S01]  /*0420*/  IMAD.MOV.U32 R14, RZ, RZ, RZ ;  /* 0x000000ffff0e7224 */ /* 0x000fe200078e00ff */
[----:B------:R-:W-:-:S03]  /*0430*/  UIADD3 UR4, UPT, UPT, UR4, 0x1, URZ ;  /* 0x0000000104047890 */ /* 0x000fc6000fffe0ff */
[----:B-1----:R-:W-:Y:S01]  /*0440*/  IMAD R7, R7, UR7, R10 ;  /* 0x0000000707077c24 */ /* 0x002fe2000f8e020a */
[C---:B0-----:R-:W-:Y:S02]  /*0450*/  ISETP.GE.U32.AND P3, PT, R0.reuse, 0x10, PT ;  /* 0x000000100000780c */ /* 0x041fe40003f66070 */
[----:B------:R-:W-:-:S11]  /*0460*/  ISETP.NE.AND P2, PT, R0, UR4, PT ;  /* 0x0000000400007c0c */ /* 0x000fd6000bf45270 */
[----:B------:R-:W-:Y:S05]  /*0470*/  @!P3 BRA `(.L_x_1) ;  /* 0x0000000000a8b947 */ /* 0x000fea0003800000 */
[----:B------:R-:W-:Y:S01]  /*0480*/  MOV R15, R7 ;  /* 0x00000007000f7202 */ /* 0x000fe20000000f00 */
[----:B------:R-:W-:-:S07]  /*0490*/  IMAD.MOV.U32 R14, RZ, RZ, R12 ;  /* 0x000000ffff0e7224 */ /* 0x000fce00078e000c */
.L_x_2:
[----:B------:R-:W-:Y:S01]  /*04a0*/  MOV R2, UR5 ;  /* 0x0000000500027c02 */ /* 0x000fe20008000f00 */
[----:B------:R-:W-:-:S04]  /*04b0*/  IMAD.U32 R3, RZ, RZ, UR6 ;  /* 0x00000006ff037e24 */ /* 0x000fc8000f8e00ff */
[----:B------:R-:W-:-:S05]  /*04c0*/  IMAD.WIDE R2, R15, 0x4, R2 ;  /* 0x000000040f027825 */ /* 0x000fca00078e0202 */
[----:B------:R-:W2:Y:S04]  /*04d0*/  LDG.E R26, desc[UR10][R2.64+-0x20] ;  /* 0xffffe00a021a7981 */ /* 0x000ea8000c1e1900 */
[----:B------:R-:W3:Y:S04]  /*04e0*/  LDG.E R27, desc[UR10][R2.64+-0x1c] ;  /* 0xffffe40a021b7981 */ /* 0x000ee8000c1e1900 */
[----:B------:R-:W4:Y:S04]  /*04f0*/  LDG.E R25, desc[UR10][R2.64+-0x18] ;  /* 0xffffe80a02197981 */ /* 0x000f28000c1e1900 */
[----:B------:R-:W5:Y:S04]  /*0500*/  LDG.E R24, desc[UR10][R2.64+-0x14] ;  /* 0xffffec0a02187981 */ /* 0x000f68000c1e1900 */
[----:B------:R-:W5:Y:S04]  /*0510*/  LDG.E R23, desc[UR10][R2.64+-0x10] ;  /* 0xfffff00a02177981 */ /* 0x000f68000c1e1900 */
[----:B------:R-:W5:Y:S04]  /*0520*/  LDG.E R22, desc[UR10][R2.64+-0xc] ;  /* 0xfffff40a02167981 */ /* 0x000f68000c1e1900 */
[----:B------:R-:W5:Y:S04]  /*0530*/  LDG.E R16, desc[UR10][R2.64+-0x8] ;  /* 0xfffff80a02107981 */ /* 0x000f68000c1e1900 */
[----:B------:R-:W5:Y:S04]  /*0540*/  LDG.E R18, desc[UR10][R2.64+-0x4] ;  /* 0xfffffc0a02127981 */ /* 0x000f68000c1e1900 */
[----:B------:R-:W5:Y:S04]  /*0550*/  LDG.E R17, desc[UR10][R2.64] ;  /* 0x0000000a02117981 */ /* 0x000f68000c1e1900 */
[----:B------:R-:W5:Y:S01]  /*0560*/  LDG.E R19, desc[UR10][R2.64+0x4] ;  /* 0x0000040a02137981 */ /* 0x000f62000c1e1900 */
[----:B--2---:R-:W-:-:S03]  /*0570*/  FADD R26, R26, R13 ;  /* 0x0000000d1a1a7221 */ /* 0x004fc60000000000 */
[----:B------:R-:W2:Y:S01]  /*0580*/  LDG.E R13, desc[UR10][R2.64+0x8] ;  /* 0x0000080a020d7981 */ /* 0x000ea2000c1e1900 */
[----:B---3--:R-:W-:-:S04]  /*0590*/  FADD R26, R26, R27 ;  /* 0x0000001b1a1a7221 */ /* 0x008fc80000000000 */
[----:B----4-:R-:W-:Y:S02]  /*05a0*/  FADD R27, R26, R25 ;  /* 0x000000191a1b7221 */ /* 0x010fe40000000000 */
[----:B------:R-:W3:Y:S02]  /*05b0*/  LDG.E R25, desc[UR10][R2.64+0xc] ;  /* 0x00000c0a02197981 */ /* 0x000ee4000c1e1900 */
[----:B-----5:R-:W-:Y:S02]  /*05c0*/  FADD R26, R27, R24 ;  /* 0x000000181b1a7221 */ /* 0x020fe40000000000 */
[----:B------:R-:W4:Y:S02]  /*05d0*/  LDG.E R24, desc[UR10][R2.64+0x10] ;  /* 0x0000100a02187981 */ /* 0x000f24000c1e1900 */
[----:B------:R-:W-:Y:S02]  /*05e0*/  FADD R27, R26, R23 ;  /* 0x000000171a1b7221 */ /* 0x000fe40000000000 */
[----:B------:R-:W5:Y:S02]  /*05f0*/  LDG.E R23, desc[UR10][R2.64+0x14] ;  /* 0x0000140a02177981 */ /* 0x000f64000c1e1900 */
[----:B------:R-:W-:-:S02]  /*0600*/  FADD R27, R27, R22 ;  /* 0x000000161b1b7221 */ /* 0x000fc40000000000 */
[----:B------:R-:W5:Y:S04]  /*0610*/  LDG.E R22, desc[UR10][R2.64+0x18] ;  /* 0x0000180a02167981 */ /* 0x000f68000c1e1900 */
[----:B------:R-:W5:Y:S01]  /*0620*/  LDG.E R26, desc[UR10][R2.64+0x1c] ;  /* 0x00001c0a021a7981 */ /* 0x000f62000c1e1900 */
[----:B------:R-:W-:-:S04]  /*0630*/  FADD R27, R27, R16 ;  /* 0x000000101b1b7221 */ /* 0x000fc80000000000 */
[----:B------:R-:W-:-:S04]  /*0640*/  FADD R18, R27, R18 ;  /* 0x000000121b127221 */ /* 0x000fc80000000000 */
[----:B------:R-:W-:-:S04]  /*0650*/  FADD R18, R18, R17 ;  /* 0x0000001112127221 */ /* 0x000fc80000000000 */
[----:B------:R-:W-:Y:S01]  /*0660*/  FADD R18, R18, R19 ;  /* 0x0000001312127221 */ /* 0x000fe20000000000 */
[----:B------:R-:W-:-:S04]  /*0670*/  IADD3 R14, PT, PT, R14, 0x10, RZ ;  /* 0x000000100e0e7810 */ /* 0x000fc80007ffe0ff */
[----:B------:R-:W-:Y:S01]  /*0680*/  ISETP.NE.AND P3, PT, R14, RZ, PT ;  /* 0x000000ff0e00720c */ /* 0x000fe20003f65270 */
[----:B------:R-:W-:Y:S02]  /*0690*/  VIADD R15, R15, 0x10 ;  /* 0x000000100f0f7836 */ /* 0x000fe40000000000 */
[----:B--2---:R-:W-:-:S04]  /*06a0*/  FADD R18, R18, R13 ;  /* 0x0000000d12127221 */ /* 0x004fc80000000000 */
[----:B---3--:R-:W-:-:S04]  /*06b0*/  FADD R25, R18, R25 ;  /* 0x0000001912197221 */ /* 0x008fc80000000000 */
[----:B----4-:R-:W-:-:S04]  /*06c0*/  FADD R24, R25, R24 ;  /* 0x0000001819187221 */ /* 0x010fc80000000000 */
[----:B-----5:R-:W-:-:S04]  /*06d0*/  FADD R23, R24, R23 ;  /* 0x0000001718177221 */ /* 0x020fc80000000000 */
[----:B------:R-:W-:-:S04]  /*06e0*/  FADD R23, R23, R22 ;  /* 0x0000001617177221 */ /* 0x000fc80000000000 */
[----:B------:R-:W-:Y:S01]  /*06f0*/  FADD R13, R23, R26 ;  /* 0x0000001a170d7221 */ /* 0x000fe20000000000 */
[----:B------:R-:W-:Y:S06]  /*0700*/  @P3 BRA `(.L_x_2) ;  /* 0xfffffffc00643947 */ /* 0x000fec000383ffff */
[----:B------:R-:W-:-:S07]  /*0710*/  MOV R14, R8 ;  /* 0x00000008000e7202 */ /* 0x000fce0000000f00 */
.L_x_1:
[----:B------:R-:W-:-:S13]  /*0720*/  ISETP.NE.AND P3, PT, R20, RZ, PT ;  /* 0x000000ff1400720c */ /* 0x000fda0003f65270 */
[----:B------:R-:W-:Y:S05]  /*0730*/  @!P3 BRA `(.L_x_3) ;  /* 0x0000000000c8b947 */ /* 0x000fea0003800000 */
[----:B------:R-:W-:Y:S01]  /*0740*/  ISETP.NE.AND P3, PT, R21, RZ, PT ;  /* 0x000000ff1500720c */ /* 0x000fe20003f65270 */
[----:B------:R-:W-:-:S12]  /*0750*/  @!P0 BRA `(.L_x_4) ;  /* 0x0000000000508947 */ /* 0x000fd80003800000 */
[----:B------:R-:W0:Y:S01]  /*0760*/  LDC.64 R2, c[0x0][0x380] ;  /* 0x0000e000ff027b82 */ /* 0x000e220000000a00 */
[----:B------:R-:W-:-:S04]  /*0770*/  IMAD.IADD R15, R7, 0x1, R14 ;  /* 0x00000001070f7824 */ /* 0x000fc800078e020e */
[----:B0-----:R-:W-:-:S05]  /*0780*/  IMAD.WIDE R2, R15, 0x4, R2 ;  /* 0x000000040f027825 */ /* 0x001fca00078e0202 */
[----:B------:R-:W2:Y:S04]  /*0790*/  LDG.E R16, desc[UR10][R2.64] ;  /* 0x0000000a02107981 */ /* 0x000ea8000c1e1900 */
[----:B------:R-:W3:Y:S04]  /*07a0*/  LDG.E R17, desc[UR10][R2.64+0x4] ;  /* 0x0000040a02117981 */ /* 0x000ee8000c1e1900 */
[----:B------:R-:W4:Y:S04]  /*07b0*/  LDG.E R19, desc[UR10][R2.64+0x8] ;  /* 0x0000080a02137981 */ /* 0x000f28000c1e1900 */
[----:B------:R-:W5:Y:S04]  /*07c0*/  LDG.E R23, desc[UR10][R2.64+0xc] ;  /* 0x00000c0a02177981 */ /* 0x000f68000c1e1900 */
[----:B------:R-:W5:Y:S04]  /*07d0*/  LDG.E R25, desc[UR10][R2.64+0x10] ;  /* 0x0000100a02197981 */ /* 0x000f68000c1e1900 */
[----:B------:R-:W5:Y:S04]  /*07e0*/  LDG.E R27, desc[UR10][R2.64+0x14] ;  /* 0x0000140a021b7981 */ /* 0x000f68000c1e1900 */
[----:B------:R-:W5:Y:S04]  /*07f0*/  LDG.E R15, desc[UR10][R2.64+0x18] ;  /* 0x0000180a020f7981 */ /* 0x000f68000c1e1900 */
[----:B------:R-:W5:Y:S01]  /*0800*/  LDG.E R18, desc[UR10][R2.64+0x1c] ;  /* 0x00001c0a02127981 */ /* 0x000f62000c1e1900 */
[----:B------:R-:W-:Y:S01]  /*0810*/  IADD3 R14, PT, PT, R14, 0x8, RZ ;  /* 0x000000080e0e7810 */ /* 0x000fe20007ffe0ff */
[----:B--2---:R-:W-:-:S04]  /*0820*/  FADD R16, R13, R16 ;  /* 0x000000100d107221 */ /* 0x004fc80000000000 */
[----:B---3--:R-:W-:-:S04]  /*0830*/  FADD R16, R16, R17 ;  /* 0x0000001110107221 */ /* 0x008fc80000000000 */
[----:B----4-:R-:W-:-:S04]  /*0840*/  FADD R16, R16, R19 ;  /* 0x0000001310107221 */ /* 0x010fc80000000000 */
[----:B-----5:R-:W-:-:S04]  /*0850*/  FADD R16, R16, R23 ;  /* 0x0000001710107221 */ /* 0x020fc80000000000 */
[----:B------:R-:W-:-:S04]  /*0860*/  FADD R16, R16, R25 ;  /* 0x0000001910107221 */ /* 0x000fc80000000000 */
[----:B------:R-:W-:-:S04]  /*0870*/  FADD R16, R16, R27 ;  /* 0x0000001b10107221 */ /* 0x000fc80000000000 */
[----:B------:R-:W-:-:S04]  /*0880*/  FADD R15, R16, R15 ;  /* 0x0000000f100f7221 */ /* 0x000fc80000000000 */
[----:B------:R-:W-:-:S07]  /*0890*/  FADD R13, R15, R18 ;  /* 0x000000120f0d7221 */ /* 0x000fce0000000000 */
.L_x_4:
        /* <DEDUP_REMOVED lines=9> */
[----:B------:R-:W5:Y:S01]  /*0930*/  LDG.E R22, desc[UR10][R2.64+0xc] ;  /* 0x00000c0a02167981 */ /* 0x000f62000c1e1900 */
[----:B------:R-:W-:Y:S01]  /*0940*/  IADD3 R14, PT, PT, R14, 0x4, RZ ;  /* 0x000000040e0e7810 */ /* 0x000fe20007ffe0ff */
[----:B--2---:R-:W-:-:S04]  /*0950*/  FADD R16, R13, R16 ;  /* 0x000000100d107221 */ /* 0x004fc80000000000 */
[----:B---3--:R-:W-:-:S04]  /*0960*/  FADD R15, R16, R15 ;  /* 0x0000000f100f7221 */ /* 0x008fc80000000000 */
[----:B----4-:R-:W-:-:S04]  /*0970*/  FADD R15, R15, R18 ;  /* 0x000000120f0f7221 */ /* 0x010fc80000000000 */
[----:B-----5:R-:W-:-:S07]  /*0980*/  FADD R13, R15, R22 ;  /* 0x000000160f0d7221 */ /* 0x020fce0000000000 */
.L_x_5:
[----:B------:R-:W-:Y:S05]  /*0990*/  @!P3 BRA `(.L_x_3) ;  /* 0x000000000030b947 */ /* 0x000fea0003800000 */
[----:B------:R-:W0:Y:S01]  /*09a0*/  LDC.64 R2, c[0x0][0x380] ;  /* 0x0000e000ff027b82 */ /* 0x000e220000000a00 */
[----:B------:R-:W-:-:S04]  /*09b0*/  IMAD.IADD R7, R7, 0x1, R14 ;  /* 0x0000000107077824 */ /* 0x000fc800078e020e */
[----:B0-----:R-:W-:-:S05]  /*09c0*/  IMAD.WIDE R2, R7, 0x4, R2 ;  /* 0x0000000407027825 */ /* 0x001fca00078e0202 */
[----:B------:R-:W2:Y:S01]  /*09d0*/  LDG.E R14, desc[UR10][R2.64] ;  /* 0x0000000a020e7981 */ /* 0x000ea2000c1e1900 */
[----:B------:R-:W-:Y:S01]  /*09e0*/  ISETP.NE.AND P3, PT, R11, 0x1, PT ;  /* 0x000000010b00780c */ /* 0x000fe20003f65270 */
[----:B--2---:R-:W-:-:S12]  /*09f0*/  FADD R13, R13, R14 ;  /* 0x0000000e0d0d7221 */ /* 0x004fd80000000000 */
[----:B------:R-:W-:Y:S05]  /*0a00*/  @!P3 BRA `(.L_x_3) ;  /* 0x000000000014b947 */ /* 0x000fea0003800000 */
[----:B------:R-:W-:Y:S01]  /*0a10*/  ISETP.NE.AND P3, PT, R11, 0x2, PT ;  /* 0x000000020b00780c */ /* 0x000fe20003f65270 */
[----:B------:R-:W2:-:S12]  /*0a20*/  LDG.E R14, desc[UR10][R2.64+0x4] ;  /* 0x0000040a020e7981 */ /* 0x000e98000c1e1900 */
[----:B------:R-:W3:Y:S01]  /*0a30*/  @P3 LDG.E R16, desc[UR10][R2.64+0x8] ;  /* 0x0000080a02103981 */ /* 0x000ee2000c1e1900 */
[----:B--2---:R-:W-:-:S04]  /*0a40*/  FADD R13, R13, R14 ;  /* 0x0000000e0d0d7221 */ /* 0x004fc80000000000 */
[----:B---3--:R-:W-:-:S07]  /*0a50*/  @P3 FADD R13, R13, R16 ;  /* 0x000000100d0d3221 */ /* 0x008fce0000000000 */
.L_x_3:
[----:B------:R-:W-:Y:S05]  /*0a60*/  @P2 BRA `(.L_x_6) ;  /* 0xfffffff800602947 */ /* 0x000fea000383ffff */
.L_x_0:
[----:B------:R-:W-:Y:S01]  /*0a70*/  IMAD R0, R0, R0, RZ ;  /* 0x0000000000007224 */ /* 0x000fe200078e02ff */
[----:B------:R-:W-:Y:S04]  /*0a80*/  BSSY.RECONVERGENT B0, `(.L_x_7) ;  /* 0x000000e000007945 */ /* 0x000fe80003800200 */
[----:B------:R-:W-:-:S04]  /*0a90*/  I2FP.F32.U32 R8, R0 ;  /* 0x0000000000087245 */ /* 0x000fc80000201000 */
[----:B------:R-:W0:Y:S08]  /*0aa0*/  MUFU.RCP R3, R8 ;  /* 0x0000000800037308 */ /* 0x000e300000001000 */
[----:B------:R-:W1:Y:S01]  /*0ab0*/  FCHK P0, R13, R8 ;  /* 0x000000080d007302 */ /* 0x000e620000000000 */
[----:B0-----:R-:W-:-:S04]  /*0ac0*/  FFMA R0, -R8, R3, 1 ;  /* 0x3f80000008007423 */ /* 0x001fc80000000103 */
[----:B------:R-:W-:-:S04]  /*0ad0*/  FFMA R0, R3, R0, R3 ;  /* 0x0000000003007223 */ /* 0x000fc80000000003 */
[----:B------:R-:W-:-:S04]  /*0ae0*/  FFMA R3, R0, R13, RZ ;  /* 0x0000000d00037223 */ /* 0x000fc800000000ff */
[----:B------:R-:W-:-:S04]  /*0af0*/  FFMA R2, -R8, R3, R13 ;  /* 0x0000000308027223 */ /* 0x000fc8000000010d */
[----:B------:R-:W-:Y:S01]  /*0b00*/  FFMA R7, R0, R2, R3 ;  /* 0x0000000200077223 */ /* 0x000fe20000000003 */
[----:B-1----:R-:W-:Y:S06]  /*0b10*/  @!P0 BRA `(.L_x_8) ;  /* 0x0000000000108947 */ /* 0x002fec0003800000 */
[----:B------:R-:W-:Y:S02]  /*0b20*/  MOV R3, R13 ;  /* 0x0000000d00037202 */ /* 0x000fe40000000f00 */
[----:B------:R-:W-:-:S07]  /*0b30*/  MOV R2, 0xb50 ;  /* 0x00000b5000027802 */ /* 0x000fce0000000f00 */
[----:B------:R-:W-:Y:S05]  /*0b40*/  CALL.REL.NOINC `($__internal_0_$__cuda_sm3x_div_rn_noftz_f32_slowpath) ;  /* 0x0000000000207944 */ /* 0x000fea0003c00000 */
[----:B------:R-:W-:-:S07]  /*0b50*/  IMAD.MOV.U32 R7, RZ, RZ, R0 ;  /* 0x000000ffff077224 */ /* 0x000fce00078e0000 */
.L_x_8:
[----:B------:R-:W-:Y:S05]  /*0b60*/  BSYNC.RECONVERGENT B0 ;  /* 0x0000000000007941 */ /* 0x000fea0003800200 */
.L_x_7:
[----:B------:R-:W0:Y:S01]  /*0b70*/  LDC.64 R2, c[0x0][0x388] ;  /* 0x0000e200ff027b82 */ /* 0x000e220000000a00 */
[----:B------:R-:W-:-:S04]  /*0b80*/  IMAD R5, R4, UR8, R5 ;  /* 0x0000000804057c24 */ /* 0x000fc8000f8e0205 */
[----:B------:R-:W-:-:S04]  /*0b90*/  IMAD R5, R4, R5, R6 ;  /* 0x0000000504057224 */ /* 0x000fc800078e0206 */
[----:B0-----:R-:W-:-:S05]  /*0ba0*/  IMAD.WIDE R2, R5, 0x4, R2 ;  /* 0x0000000405027825 */ /* 0x001fca00078e0202 */
[----:B------:R-:W-:Y:S01]  /*0bb0*/  STG.E desc[UR10][R2.64], R7 ;  /* 0x0000000702007986 */ /* 0x000fe2000c10190a */
[----:B------:R-:W-:Y:S05]  /*0bc0*/  EXIT ;  /* 0x000000000000794d */ /* 0x000fea0003800000 */
        .weak           $__internal_0_$__cuda_sm3x_div_rn_noftz_f32_slowpath
        .type           $__internal_0_$__cuda_sm3x_div_rn_noftz_f32_slowpath,@function
        .size           $__internal_0_$__cuda_sm3x_div_rn_noftz_f32_slowpath,(.L_x_29 - $__internal_0_$__cuda_sm3x_div_rn_noftz_f32_slowpath)
$__internal_0_$__cuda_sm3x_div_rn_noftz_f32_slowpath:
[----:B------:R-:W-:Y:S01]  /*0bd0*/  SHF.R.U32.HI R7, RZ, 0x17, R8 ;  /* 0x00000017ff077819 */ /* 0x000fe20000011608 */
[----:B------:R-:W-:Y:S01]  /*0be0*/  BSSY.RECONVERGENT B1, `(.L_x_9) ;  /* 0x0000063000017945 */ /* 0x000fe20003800200 */
[----:B------:R-:W-:Y:S02]  /*0bf0*/  SHF.R.U32.HI R0, RZ, 0x17, R3 ;  /* 0x00000017ff007819 */ /* 0x000fe40000011603 */
[----:B------:R-:W-:Y:S02]  /*0c00*/  LOP3.LUT R7, R7, 0xff, RZ, 0xc0, !PT ;  /* 0x000000ff07077812 */ /* 0x000fe400078ec0ff */
[----:B------:R-:W-:Y:S02]  /*0c10*/  LOP3.LUT R12, R0, 0xff, RZ, 0xc0, !PT ;  /* 0x000000ff000c7812 */ /* 0x000fe400078ec0ff */
[----:B------:R-:W-:-:S03]  /*0c20*/  IADD3 R10, PT, PT, R7, -0x1, RZ ;  /* 0xffffffff070a7810 */ /* 0x000fc60007ffe0ff */
[----:B------:R-:W-:Y:S01]  /*0c30*/  VIADD R11, R12, 0xffffffff ;  /* 0xffffffff0c0b7836 */ /* 0x000fe20000000000 */
[----:B------:R-:W-:-:S04]  /*0c40*/  ISETP.GT.U32.AND P0, PT, R10, 0xfd, PT ;  /* 0x000000fd0a00780c */ /* 0x000fc80003f04070 */
[----:B------:R-:W-:-:S13]  /*0c50*/  ISETP.GT.U32.OR P0, PT, R11, 0xfd, P0 ;  /* 0x000000fd0b00780c */ /* 0x000fda0000704470 */
[----:B------:R-:W-:Y:S01]  /*0c60*/  @!P0 MOV R9, RZ ;  /* 0x000000ff00098202 */ /* 0x000fe20000000f00 */
[----:B------:R-:W-:Y:S06]  /*0c70*/  @!P0 BRA `(.L_x_10) ;  /* 0x0000000000608947 */ /* 0x000fec0003800000 */
[----:B------:R-:W-:Y:S01]  /*0c80*/  FSETP.GTU.FTZ.AND P0, PT, |R3|, +INF , PT ;  /* 0x7f8000000300780b */ /* 0x000fe20003f1c200 */
[----:B------:R-:W-:Y:S01]  /*0c90*/  IMAD.MOV.U32 R0, RZ, RZ, R8 ;  /* 0x000000ffff007224 */ /* 0x000fe200078e0008 */
[----:B------:R-:W-:-:S04]  /*0ca0*/  FSETP.GTU.FTZ.AND P1, PT, |R8|, +INF , PT ;  /* 0x7f8000000800780b */ /* 0x000fc80003f3c200 */
[----:B------:R-:W-:-:S13]  /*0cb0*/  PLOP3.LUT P0, PT, P0, P1, PT, 0xf8, 0x8f ;  /* 0x00000000008f781c */ /* 0x000fda0000703f70 */
[----:B------:R-:W-:Y:S05]  /*0cc0*/  @P0 BRA `(.L_x_11) ;  /* 0x00000004004c0947 */ /* 0x000fea0003800000 */
[----:B------:R-:W-:-:S13]  /*0cd0*/  LOP3.LUT P0, RZ, R8, 0x7fffffff, R3, 0xc8, !PT ;  /* 0x7fffffff08ff7812 */ /* 0x000fda000780c803 */
[----:B------:R-:W-:Y:S05]  /*0ce0*/  @!P0 BRA `(.L_x_12) ;  /* 0x00000004003c8947 */ /* 0x000fea0003800000 */
[C---:B------:R-:W-:Y:S02]  /*0cf0*/  FSETP.NEU.FTZ.AND P2, PT, |R3|.reuse, +INF , PT ;  /* 0x7f8000000300780b */ /* 0x040fe40003f5d200 */
[----:B------:R-:W-:Y:S02]  /*0d00*/  FSETP.NEU.FTZ.AND P1, PT, |R0|, +INF , PT ;  /* 0x7f8000000000780b */ /* 0x000fe40003f3d200 */
[----:B------:R-:W-:-:S11]  /*0d10*/  FSETP.NEU.FTZ.AND P0, PT, |R3|, +INF , PT ;  /* 0x7f8000000300780b */ /* 0x000fd60003f1d200 */
[----:B------:R-:W-:Y:S05]  /*0d20*/  @!P1 BRA !P2, `(.L_x_12) ;  /* 0x00000004002c9947 */ /* 0x000fea0005000000 */
[----:B------:R-:W-:-:S04]  /*0d30*/  LOP3.LUT P2, RZ, R3, 0x7fffffff, RZ, 0xc0, !PT ;  /* 0x7fffffff03ff7812 */ /* 0x000fc8000784c0ff */
[----:B------:R-:W-:-:S13]  /*0d40*/  PLOP3.LUT P1, PT, P1, P2, PT, 0x2f, 0xf2 ;  /* 0x0000000000f2781c */ /* 0x000fda0000f24577 */
[----:B------:R-:W-:Y:S05]  /*0d50*/  @P1 BRA `(.L_x_13) ;  /* 0x0000000400181947 */ /* 0x000fea0003800000 */
[----:B------:R-:W-:-:S04]  /*0d60*/  LOP3.LUT P1, RZ, R8, 0x7fffffff, RZ, 0xc0, !PT ;  /* 0x7fffffff08ff7812 */ /* 0x000fc8000782c0ff */
[----:B------:R-:W-:-:S13]  /*0d70*/  PLOP3.LUT P0, PT, P0, P1, PT, 0x2f, 0xf2 ;  /* 0x0000000000f2781c */ /* 0x000fda0000702577 */
[----:B------:R-:W-:Y:S05]  /*0d80*/  @P0 BRA `(.L_x_14) ;  /* 0x0000000400000947 */ /* 0x000fea0003800000 */
[----:B------:R-:W-:Y:S02]  /*0d90*/  ISETP.GE.AND P0, PT, R11, RZ, PT ;  /* 0x000000ff0b00720c */ /* 0x000fe40003f06270 */
[----:B------:R-:W-:-:S11]  /*0da0*/  ISETP.GE.AND P1, PT, R10, RZ, PT ;  /* 0x000000ff0a00720c */ /* 0x000fd60003f26270 */
[----:B------:R-:W-:Y:S01]  /*0db0*/  @P0 MOV R9, RZ ;  /* 0x000000ff00090202 */ /* 0x000fe20000000f00 */
[----:B------:R-:W-:Y:S02]  /*0dc0*/  @!P0 IMAD.MOV.U32 R9, RZ, RZ, -0x40 ;  /* 0xffffffc0ff098424 */ /* 0x000fe400078e00ff */
[----:B------:R-:W-:Y:S01]  /*0dd0*/  @!P0 FFMA R3, R3, 1.84467440737095516160e+19, RZ ;  /* 0x5f80000003038823 */ /* 0x000fe200000000ff */
[----:B------:R-:W-:Y:S02]  /*0de0*/  @!P1 FFMA R8, R0, 1.84467440737095516160e+19, RZ ;  /* 0x5f80000000089823 */ /* 0x000fe400000000ff */
[----:B------:R-:W-:-:S07]  /*0df0*/  @!P1 IADD3 R9, PT, PT, R9, 0x40, RZ ;  /* 0x0000004009099810 */ /* 0x000fce0007ffe0ff */
.L_x_10:
[----:B------:R-:W-:Y:S01]  /*0e00*/  LEA R11, R7, 0xc0800000, 0x17 ;  /* 0xc0800000070b7811 */ /* 0x000fe200078eb8ff */
[----:B------:R-:W-:Y:S04]  /*0e10*/  BSSY.RECONVERGENT B2, `(.L_x_15) ;  /* 0x0000036000027945 */ /* 0x000fe80003800200 */
[----:B------:R-:W-:Y:S01]  /*0e20*/  IMAD.IADD R11, R8, 0x1, -R11 ;  /* 0x00000001080b7824 */ /* 0x000fe200078e0a0b */
[----:B------:R-:W-:-:S03]  /*0e30*/  IADD3 R8, PT, PT, R12, -0x7f, RZ ;  /* 0xffffff810c087810 */ /* 0x000fc60007ffe0ff */
[----:B------:R-:W0:Y:S01]  /*0e40*/  MUFU.RCP R10, R11 ;  /* 0x0000000b000a7308 */ /* 0x000e220000001000 */
[----:B------:R-:W-:Y:S01]  /*0e50*/  FADD.FTZ R13, -R11, -RZ ;  /* 0x800000ff0b0d7221 */ /* 0x000fe20000010100 */
[C---:B------:R-:W-:Y:S01]  /*0e60*/  IMAD R0, R8.reuse, -0x800000, R3 ;  /* 0xff80000008007824 */ /* 0x040fe200078e0203 */
[----:B------:R-:W-:-:S05]  /*0e70*/  IADD3 R8, PT, PT, R8, 0x7f, -R7 ;  /* 0x0000007f08087810 */ /* 0x000fca0007ffe807 */
[----:B------:R-:W-:Y:S02]  /*0e80*/  IMAD.IADD R8, R8, 0x1, R9 ;  /* 0x0000000108087824 */ /* 0x000fe400078e0209 */
[----:B0-----:R-:W-:-:S04]  /*0e90*/  FFMA R15, R10, R13, 1 ;  /* 0x3f8000000a0f7423 */ /* 0x001fc8000000000d */
[----:B------:R-:W-:-:S04]  /*0ea0*/  FFMA R12, R10, R15, R10 ;  /* 0x0000000f0a0c7223 */ /* 0x000fc8000000000a */
[----:B------:R-:W-:-:S04]  /*0eb0*/  FFMA R3, R0, R12, RZ ;  /* 0x0000000c00037223 */ /* 0x000fc800000000ff */
[----:B------:R-:W-:-:S04]  /*0ec0*/  FFMA R10, R13, R3, R0 ;  /* 0x000000030d0a7223 */ /* 0x000fc80000000000 */
[----:B------:R-:W-:-:S04]  /*0ed0*/  FFMA R15, R12, R10, R3 ;  /* 0x0000000a0c0f7223 */ /* 0x000fc80000000003 */
[----:B------:R-:W-:-:S04]  /*0ee0*/  FFMA R10, R13, R15, R0 ;  /* 0x0000000f0d0a7223 */ /* 0x000fc80000000000 */
[----:B------:R-:W-:-:S05]  /*0ef0*/  FFMA R0, R12, R10, R15 ;  /* 0x0000000a0c007223 */ /* 0x000fca000000000f */
[----:B------:R-:W-:-:S04]  /*0f00*/  SHF.R.U32.HI R3, RZ, 0x17, R0 ;  /* 0x00000017ff037819 */ /* 0x000fc80000011600 */
[----:B------:R-:W-:-:S04]  /*0f10*/  LOP3.LUT R3, R3, 0xff, RZ, 0xc0, !PT ;  /* 0x000000ff03037812 */ /* 0x000fc800078ec0ff */
[----:B------:R-:W-:-:S05]  /*0f20*/  IADD3 R9, PT, PT, R3, R8, RZ ;  /* 0x0000000803097210 */ /* 0x000fca0007ffe0ff */
[----:B------:R-:W-:-:S05]  /*0f30*/  VIADD R3, R9, 0xffffffff ;  /* 0xffffffff09037836 */ /* 0x000fca0000000000 */
[----:B------:R-:W-:-:S13]  /*0f40*/  ISETP.GE.U32.AND P0, PT, R3, 0xfe, PT ;  /* 0x000000fe0300780c */ /* 0x000fda0003f06070 */
[----:B------:R-:W-:Y:S05]  /*0f50*/  @!P0 BRA `(.L_x_16) ;  /* 0x0000000000808947 */ /* 0x000fea0003800000 */
[----:B------:R-:W-:-:S13]  /*0f60*/  ISETP.GT.AND P0, PT, R9, 0xfe, PT ;  /* 0x000000fe0900780c */ /* 0x000fda0003f04270 */
[----:B------:R-:W-:Y:S05]  /*0f70*/  @P0 BRA `(.L_x_17) ;  /* 0x00000000006c0947 */ /* 0x000fea0003800000 */
[----:B------:R-:W-:-:S13]  /*0f80*/  ISETP.GE.AND P0, PT, R9, 0x1, PT ;  /* 0x000000010900780c */ /* 0x000fda0003f06270 */
[----:B------:R-:W-:Y:S05]  /*0f90*/  @P0 BRA `(.L_x_18) ;  /* 0x0000000000740947 */ /* 0x000fea0003800000 */
[----:B------:R-:W-:Y:S02]  /*0fa0*/  ISETP.GE.AND P0, PT, R9, -0x18, PT ;  /* 0xffffffe80900780c */ /* 0x000fe40003f06270 */
[----:B------:R-:W-:-:S11]  /*0fb0*/  LOP3.LUT R0, R0, 0x80000000, RZ, 0xc0, !PT ;  /* 0x8000000000007812 */ /* 0x000fd600078ec0ff */
[----:B------:R-:W-:Y:S05]  /*0fc0*/  @!P0 BRA `(.L_x_18) ;  /* 0x0000000000688947 */ /* 0x000fea0003800000 */
[CCC-:B------:R-:W-:Y:S01]  /*0fd0*/  FFMA.RZ R3, R12.reuse, R10.reuse, R15.reuse ;  /* 0x0000000a0c037223 */ /* 0x1c0fe2000000c00f */
[CCC-:B------:R-:W-:Y:S01]  /*0fe0*/  FFMA.RM R8, R12.reuse, R10.reuse, R15.reuse ;  /* 0x0000000a0c087223 */ /* 0x1c0fe2000000400f */
[C---:B------:R-:W-:Y:S02]  /*0ff0*/  ISETP.NE.AND P2, PT, R9.reuse, RZ, PT ;  /* 0x000000ff0900720c */ /* 0x040fe40003f45270 */
[----:B------:R-:W-:Y:S02]  /*1000*/  ISETP.NE.AND P1, PT, R9, RZ, PT ;  /* 0x000000ff0900720c */ /* 0x000fe40003f25270 */
[----:B------:R-:W-:Y:S01]  /*1010*/  LOP3.LUT R7, R3, 0x7fffff, RZ, 0xc0, !PT ;  /* 0x007fffff03077812 */ /* 0x000fe200078ec0ff */
[----:B------:R-:W-:Y:S01]  /*1020*/  FFMA.RP R3, R12, R10, R15 ;  /* 0x0000000a0c037223 */ /* 0x000fe2000000800f */
[----:B------:R-:W-:Y:S01]  /*1030*/  IADD3 R10, PT, PT, R9, 0x20, RZ ;  /* 0x00000020090a7810 */ /* 0x000fe20007ffe0ff */
[----:B------:R-:W-:Y:S01]  /*1040*/  IMAD.MOV R9, RZ, RZ, -R9 ;  /* 0x000000ffff097224 */ /* 0x000fe200078e0a09 */
[----:B------:R-:W-:-:S02]  /*1050*/  LOP3.LUT R7, R7, 0x800000, RZ, 0xfc, !PT ;  /* 0x0080000007077812 */ /* 0x000fc400078efcff */
[----:B------:R-:W-:Y:S02]  /*1060*/  FSETP.NEU.FTZ.AND P0, PT, R3, R8, PT ;  /* 0x000000080300720b */ /* 0x000fe40003f1d000 */
[----:B------:R-:W-:Y:S02]  /*1070*/  SHF.L.U32 R10, R7, R10, RZ ;  /* 0x0000000a070a7219 */ /* 0x000fe400000006ff */
[----:B------:R-:W-:Y:S02]  /*1080*/  SEL R8, R9, RZ, P2 ;  /* 0x000000ff09087207 */ /* 0x000fe40001000000 */
[----:B------:R-:W-:Y:S02]  /*1090*/  ISETP.NE.AND P1, PT, R10, RZ, P1 ;  /* 0x000000ff0a00720c */ /* 0x000fe40000f25270 */
[----:B------:R-:W-:Y:S02]  /*10a0*/  SHF.R.U32.HI R8, RZ, R8, R7 ;  /* 0x00000008ff087219 */ /* 0x000fe40000011607 */
[----:B------:R-:W-:-:S02]  /*10b0*/  PLOP3.LUT P0, PT, P0, P1, PT, 0xf8, 0x8f ;  /* 0x00000000008f781c */ /* 0x000fc40000703f70 */
[----:B------:R-:W-:Y:S02]  /*10c0*/  SHF.R.U32.HI R10, RZ, 0x1, R8 ;  /* 0x00000001ff0a7819 */ /* 0x000fe40000011608 */
[----:B------:R-:W-:-:S04]  /*10d0*/  SEL R3, RZ, 0x1, !P0 ;  /* 0x00000001ff037807 */ /* 0x000fc80004000000 */
[----:B------:R-:W-:-:S04]  /*10e0*/  LOP3.LUT R3, R3, 0x1, R10, 0xf8, !PT ;  /* 0x0000000103037812 */ /* 0x000fc800078ef80a */
[----:B------:R-:W-:-:S04]  /*10f0*/  LOP3.LUT R3, R3, R8, RZ, 0xc0, !PT ;  /* 0x0000000803037212 */ /* 0x000fc800078ec0ff */
[----:B------:R-:W-:-:S04]  /*1100*/  IADD3 R3, PT, PT, R10, R3, RZ ;  /* 0x000000030a037210 */ /* 0x000fc80007ffe0ff */
[----:B------:R-:W-:Y:S01]  /*1110*/  LOP3.LUT R0, R3, R0, RZ, 0xfc, !PT ;  /* 0x0000000003007212 */ /* 0x000fe200078efcff */
[----:B------:R-:W-:Y:S06]  /*1120*/  BRA `(.L_x_18) ;  /* 0x0000000000107947 */ /* 0x000fec0003800000 */
.L_x_17:
[----:B------:R-:W-:-:S04]  /*1130*/  LOP3.LUT R0, R0, 0x80000000, RZ, 0xc0, !PT ;  /* 0x8000000000007812 */ /* 0x000fc800078ec0ff */
[----:B------:R-:W-:Y:S01]  /*1140*/  LOP3.LUT R0, R0, 0x7f800000, RZ, 0xfc, !PT ;  /* 0x7f80000000007812 */ /* 0x000fe200078efcff */
[----:B------:R-:W-:Y:S06]  /*1150*/  BRA `(.L_x_18) ;  /* 0x0000000000047947 */ /* 0x000fec0003800000 */
.L_x_16:
[----:B------:R-:W-:-:S07]  /*1160*/  IMAD R0, R8, 0x800000, R0 ;  /* 0x0080000008007824 */ /* 0x000fce00078e0200 */
.L_x_18:
[----:B------:R-:W-:Y:S05]  /*1170*/  BSYNC.RECONVERGENT B2 ;  /* 0x0000000000027941 */ /* 0x000fea0003800200 */
.L_x_15:
[----:B------:R-:W-:Y:S05]  /*1180*/  BRA `(.L_x_19) ;  /* 0x0000000000207947 */ /* 0x000fea0003800000 */
.L_x_14:
[----:B------:R-:W-:-:S04]  /*1190*/  LOP3.LUT R0, R8, 0x80000000, R3, 0x48, !PT ;  /* 0x8000000008007812 */ /* 0x000fc800078e4803 */
[----:B------:R-:W-:Y:S01]  /*11a0*/  LOP3.LUT R0, R0, 0x7f800000, RZ, 0xfc, !PT ;  /* 0x7f80000000007812 */ /* 0x000fe200078efcff */
[----:B------:R-:W-:Y:S06]  /*11b0*/  BRA `(.L_x_19) ;  /* 0x0000000000147947 */ /* 0x000fec0003800000 */
.L_x_13:
[----:B------:R-:W-:Y:S01]  /*11c0*/  LOP3.LUT R0, R8, 0x80000000, R3, 0x48, !PT ;  /* 0x8000000008007812 */ /* 0x000fe200078e4803 */
[----:B------:R-:W-:Y:S06]  /*11d0*/  BRA `(.L_x_19) ;  /* 0x00000000000c7947 */ /* 0x000fec0003800000 */
.L_x_12:
[----:B------:R-:W0:Y:S01]  /*11e0*/  MUFU.RSQ R0, -QNAN ;  /* 0xffc0000000007908 */ /* 0x000e220000001400 */
[----:B------:R-:W-:Y:S05]  /*11f0*/  BRA `(.L_x_19) ;  /* 0x0000000000047947 */ /* 0x000fea0003800000 */
.L_x_11:
[----:B------:R-:W-:-:S07]  /*1200*/  FADD.FTZ R0, R3, R0 ;  /* 0x0000000003007221 */ /* 0x000fce0000010000 */
.L_x_19:
[----:B------:R-:W-:Y:S05]  /*1210*/  BSYNC.RECONVERGENT B1 ;  /* 0x0000000000017941 */ /* 0x000fea0003800200 */
.L_x_9:
[----:B------:R-:W-:-:S04]  /*1220*/  HFMA2 R3, -RZ, RZ, 0, 0 ;  /* 0x00000000ff037431 */ /* 0x000fc800000001ff */
[----:B0-----:R-:W-:Y:S05]  /*1230*/  RET.REL.NODEC R2 `(_Z15avg_pool_kernelPfS_iiii) ;  /* 0xffffffec02707950 */ /* 0x001fea0003c3ffff */
.L_x_20:
[----:B------:R-:W-:-:S00]  /*1240*/  BRA `(.L_x_20) ;  /* 0xfffffffc00fc7947 */ /* 0x000fc0000383ffff */
[----:B------:R-:W-:-:S00]  /*1250*/  NOP ;  /* 0x0000000000007918 */ /* 0x000fc00000000000 */
        /* <DEDUP_REMOVED lines=10> */
.L_x_29:


//--------------------- .text._Z20convolutional_kernelPfPiS_iiii --------------------------
	.section	.text._Z20convolutional_kernelPfPiS_iiii,"ax",@progbits
	.align	128
        .global         _Z20convolutional_kernelPfPiS_iiii
        .type           _Z20convolutional_kernelPfPiS_iiii,@function
        .size           _Z20convolutional_kernelPfPiS_iiii,(.L_x_31 - _Z20convolutional_kernelPfPiS_iiii)
        .other          _Z20convolutional_kernelPfPiS_iiii,@"STO_CUDA_ENTRY STV_DEFAULT"
_Z20convolutional_kernelPfPiS_iiii:
.text._Z20convolutional_kernelPfPiS_iiii:
[----:B------:R-:W-:Y:S01]  /*0000*/  LDC R1, c[0x0][0x37c] ;  /* 0x0000df00ff017b82 */ /* 0x000fe20000000800 */
[----:B------:R-:W0:Y:S07]  /*0010*/  S2R R0, SR_TID.Y ;  /* 0x0000000000007919 */ /* 0x000e2e0000002200 */
[----:B------:R-:W0:Y:S01]  /*0020*/  S2UR UR4, SR_CTAID.Y ;  /* 0x00000000000479c3 */ /* 0x000e220000002600 */
[----:B------:R-:W1:Y:S01]  /*0030*/  LDCU UR6, c[0x0][0x398] ;  /* 0x00007300ff0677ac */ /* 0x000e620008000800 */
[----:B------:R-:W2:Y:S06]  /*0040*/  S2R R5, SR_TID.X ;  /* 0x0000000000057919 */ /* 0x000eac0000002100 */
[----:B------:R-:W0:Y:S08]  /*0050*/  LDC R3, c[0x0][0x364] ;  /* 0x0000d900ff037b82 */ /* 0x000e300000000800 */
[----:B------:R-:W2:Y:S08]  /*0060*/  S2UR UR5, SR_CTAID.X ;  /* 0x00000000000579c3 */ /* 0x000eb00000002500 */
[----:B------:R-:W2:Y:S08]  /*0070*/  LDC R2, c[0x0][0x360] ;  /* 0x0000d800ff027b82 */ /* 0x000eb00000000800 */
[----:B------:R-:W1:Y:S01]  /*0080*/  LDC.64 R6, c[0x0][0x3a0] ;  /* 0x0000e800ff067b82 */ /* 0x000e620000000a00 */
[----:B0-----:R-:W-:-:S07]  /*0090*/  IMAD R3, R3, UR4, R0 ;  /* 0x0000000403037c24 */ /* 0x001fce000f8e0200 */
[----:B------:R-:W0:Y:S01]  /*00a0*/  S2UR UR12, SR_CTAID.Z ;  /* 0x00000000000c79c3 */ /* 0x000e220000002700 */
[----:B--2---:R-:W-:-:S05]  /*00b0*/  IMAD R0, R2, UR5, R5 ;  /* 0x0000000502007c24 */ /* 0x004fca000f8e0205 */
[----:B------:R-:W-:Y:S02]  /*00c0*/  VIMNMX R5, PT, PT, R3, R0, !PT ;  /* 0x0000000003057248 */ /* 0x000fe40007fe0100 */
[----:B-1----:R-:W-:-:S04]  /*00d0*/  IADD3 R2, PT, PT, -R6, UR6, RZ ;  /* 0x0000000606027c10 */ /* 0x002fc8000fffe1ff */
[----:B------:R-:W-:-:S04]  /*00e0*/  ISETP.GT.AND P0, PT, R5, R2, PT ;  /* 0x000000020500720c */ /* 0x000fc80003f04270 */
[----:B0-----:R-:W-:-:S13]  /*00f0*/  ISETP.LE.OR P0, PT, R7, UR12, P0 ;  /* 0x0000000c07007c0c */ /* 0x001fda0008703670 */
[----:B------:R-:W-:Y:S05]  /*0100*/  @P0 EXIT ;  /* 0x000000000000094d */ /* 0x000fea0003800000 */
[----:B------:R-:W0:Y:S01]  /*0110*/  LDC R2, c[0x0][0x39c] ;  /* 0x0000e700ff027b82 */ /* 0x000e220000000800 */
[----:B------:R-:W-:Y:S01]  /*0120*/  ISETP.GE.AND P0, PT, R6, 0x1, PT ;  /* 0x000000010600780c */ /* 0x000fe20003f06270 */
[----:B------:R-:W1:Y:S01]  /*0130*/  LDCU.64 UR14, c[0x0][0x358] ;  /* 0x00006b00ff0e77ac */ /* 0x000e620008000a00 */
[----:B------:R-:W-:Y:S02]  /*0140*/  HFMA2 R20, -RZ, RZ, 0, 0 ;  /* 0x00000000ff147431 */ /* 0x000fe400000001ff */
[----:B0-----:R-:W-:-:S13]  /*0150*/  ISETP.LT.OR P0, PT, R2, 0x1, !P0 ;  /* 0x000000010200780c */ /* 0x001fda0004701670 */
[----:B-1----:R-:W-:Y:S05]  /*0160*/  @P0 BRA `(.L_x_21) ;  /* 0x0000000800140947 */ /* 0x002fea0003800000 */
[----:B------:R-:W0:Y:S01]  /*0170*/  LDCU.128 UR8, c[0x0][0x380] ;  /* 0x00007000ff0877ac */ /* 0x000e220008000c00 */
[C---:B------:R-:W-:Y:S01]  /*0180*/  LOP3.LUT R2, R6.reuse, 0x7, RZ, 0xc0, !PT ;  /* 0x0000000706027812 */ /* 0x040fe200078ec0ff */
[----:B------:R-:W-:Y:S01]  /*0190*/  IMAD.MOV.U32 R20, RZ, RZ, RZ ;  /* 0x000000ffff147224 */ /* 0x000fe200078e00ff */
[C---:B------:R-:W-:Y:S02]  /*01a0*/  LOP3.LUT R4, R6.reuse, 0x3, RZ, 0xc0, !PT ;  /* 0x0000000306047812 */ /* 0x040fe400078ec0ff */
[----:B------:R-:W-:Y:S02]  /*01b0*/  LOP3.LUT R5, R6, 0x7ffffff8, RZ, 0xc0, !PT ;  /* 0x7ffffff806057812 */ /* 0x000fe400078ec0ff */
[----:B------:R-:W-:Y:S01]  /*01c0*/  MOV R6, RZ ;  /* 0x000000ff00067202 */ /* 0x000fe20000000f00 */
[----:B0-----:R-:W-:Y:S02]  /*01d0*/  UIADD3 UR6, UP0, UPT, UR8, 0x10, URZ ;  /* 0x0000001008067890 */ /* 0x001fe4000ff1e0ff */
[----:B------:R-:W-:-:S02]  /*01e0*/  UIADD3 UR4, UP1, UPT, UR10, 0x10, URZ ;  /* 0x000000100a047890 */ /* 0x000fc4000ff3e0ff */
[----:B------:R-:W-:Y:S02]  /*01f0*/  UIADD3.X UR7, UPT, UPT, URZ, UR9, URZ, UP0, !UPT ;  /* 0x00000009ff077290 */ /* 0x000fe400087fe4ff */
[----:B------:R-:W-:-:S12]  /*0200*/  UIADD3.X UR5, UPT, UPT, URZ, UR11, URZ, UP1, !UPT ;  /* 0x0000000bff057290 */ /* 0x000fd80008ffe4ff */
.L_x_27:
[----:B------:R-:W0:Y:S02]  /*0210*/  LDC.64 R8, c[0x0][0x398] ;  /* 0x0000e600ff087b82 */ /* 0x000e240000000a00 */
[C---:B0-----:R-:W-:Y:S02]  /*0220*/  IMAD R7, R6.reuse, R8, R3 ;  /* 0x0000000806077224 */ /* 0x041fe400078e0203 */
[----:B------:R-:W-:Y:S02]  /*0230*/  IMAD R8, R9, UR12, R6 ;  /* 0x0000000c09087c24 */ /* 0x000fe4000f8e0206 */
[----:B------:R-:W-:-:S05]  /*0240*/  VIADD R6, R6, 0x1 ;  /* 0x0000000106067836 */ /* 0x000fca0000000000 */
[----:B------:R-:W-:Y:S02]  /*0250*/  ISETP.NE.AND P0, PT, R6, R9, PT ;  /* 0x000000090600720c */ /* 0x000fe40003f05270 */
[----:B------:R-:W-:-:S11]  /*0260*/  MOV R9, RZ ;  /* 0x000000ff00097202 */ /* 0x000fd60000000f00 */
.L_x_26:
[----:B------:R-:W0:Y:S01]  /*0270*/  LDC R22, c[0x0][0x3a0] ;  /* 0x0000e800ff167b82 */ /* 0x000e220000000800 */
[----:B------:R-:W1:Y:S01]  /*0280*/  LDCU UR8, c[0x0][0x398] ;  /* 0x00007300ff0877ac */ /* 0x000e620008000800 */
[--C-:B------:R-:W-:Y:S02]  /*0290*/  IMAD.IADD R11, R7, 0x1, R9.reuse ;  /* 0x00000001070b7824 */ /* 0x100fe400078e0209 */
[----:B------:R-:W-:Y:S02]  /*02a0*/  IMAD.MOV.U32 R10, RZ, RZ, RZ ;  /* 0x000000ffff0a7224 */ /* 0x000fe400078e00ff */
[----:B-1----:R-:W-:Y:S01]  /*02b0*/  IMAD R11, R11, UR8, R0 ;  /* 0x000000080b0b7c24 */ /* 0x002fe2000f8e0200 */
[----:B0-----:R-:W-:Y:S01]  /*02c0*/  ISETP.GE.U32.AND P2, PT, R22, 0x8, PT ;  /* 0x000000081600780c */ /* 0x001fe20003f46070 */
[----:B------:R-:W-:Y:S01]  /*02d0*/  IMAD R21, R8, R22, R9 ;  /* 0x0000001608157224 */ /* 0x000fe200078e0209 */
[----:B------:R-:W-:-:S03]  /*02e0*/  IADD3 R9, PT, PT, R9, 0x1, RZ ;  /* 0x0000000109097810 */ /* 0x000fc60007ffe0ff */
[-C--:B------:R-:W-:Y:S01]  /*02f0*/  IMAD R21, R21, R22.reuse, RZ ;  /* 0x0000001615157224 */ /* 0x080fe200078e02ff */
[----:B------:R-:W-:-:S07]  /*0300*/  ISETP.NE.AND P1, PT, R9, R22, PT ;  /* 0x000000160900720c */ /* 0x000fce0003f25270 */
[----:B------:R-:W-:Y:S06]  /*0310*/  @!P2 BRA `(.L_x_22) ;  /* 0x0000000000bca947 */ /* 0x000fec0003800000 */
[----:B------:R-:W-:Y:S01]  /*0320*/  IADD3 R10, PT, PT, -R5, RZ, RZ ;  /* 0x000000ff050a7210 */ /* 0x000fe20007ffe1ff */
[----:B------:R-:W-:Y:S01]  /*0330*/  IMAD.MOV.U32 R17, RZ, RZ, R21 ;  /* 0x000000ffff117224 */ /* 0x000fe200078e0015 */
[----:B------:R-:W-:-:S07]  /*0340*/  MOV R19, R11 ;  /* 0x0000000b00137202 */ /* 0x000fce0000000f00 */
.L_x_23:
[----:B------:R-:W-:Y:S01]  /*0350*/  MOV R13, UR5 ;  /* 0x00000005000d7c02 */ /* 0x000fe20008000f00 */
[----:B------:R-:W-:Y:S01]  /*0360*/  IMAD.U32 R12, RZ, RZ, UR4 ;  /* 0x00000004ff0c7e24 */ /* 0x000fe2000f8e00ff */
[----:B------:R-:W-:Y:S01]  /*0370*/  MOV R15, UR7 ;  /* 0x00000007000f7c02 */ /* 0x000fe20008000f00 */
[----:B------:R-:W-:Y:S02]  /*0380*/  IMAD.U32 R14, RZ, RZ, UR6 ;  /* 0x00000006ff0e7e24 */ /* 0x000fe4000f8e00ff */
[----:B------:R-:W-:-:S04]  /*0390*/  IMAD.WIDE R12, R17, 0x4, R12 ;  /* 0x00000004110c7825 */ /* 0x000fc800078e020c */
[----:B------:R-:W-:Y:S01]  /*03a0*/  IMAD.WIDE R14, R19, 0x4, R14 ;  /* 0x00000004130e7825 */ /* 0x000fe200078e020e */
[----:B------:R-:W2:Y:S04]  /*03b0*/  LDG.E R18, desc[UR14][R12.64+-0x10] ;  /* 0xfffff00e0c127981 */ /* 0x000ea8000c1e1900 */
[----:B------:R-:W3:Y:S04]  /*03c0*/  LDG.E R25, desc[UR14][R14.64+-0x10] ;  /* 0xfffff00e0e197981 */ /* 0x000ee8000c1e1900 */
[----:B------:R-:W4:Y:S04]  /*03d0*/  LDG.E R24, desc[UR14][R12.64+-0xc] ;  /* 0xfffff40e0c187981 */ /* 0x000f28000c1e1900 */
[----:B------:R-:W5:Y:S04]  /*03e0*/  LDG.E R16, desc[UR14][R14.64+-0xc] ;  /* 0xfffff40e0e107981 */ /* 0x000f68000c1e1900 */
[----:B------:R-:W5:Y:S04]  /*03f0*/  LDG.E R23, desc[UR14][R12.64+-0x8] ;  /* 0xfffff80e0c177981 */ /* 0x000f68000c1e1900 */
[----:B------:R-:W5:Y:S04]  /*0400*/  LDG.E R27, desc[UR14][R14.64+-0x8] ;  /* 0xfffff80e0e1b7981 */ /* 0x000f68000c1e1900 */
[----:B------:R-:W5:Y:S01]  /*0410*/  LDG.E R28, desc[UR14][R14.64+0xc] ;  /* 0x00000c0e0e1c7981 */ /* 0x000f62000c1e1900 */
[----:B--2---:R-:W-:-:S05]  /*0420*/  I2FP.F32.S32 R18, R18 ;  /* 0x0000001200127245 */ /* 0x004fca0000201400 */
[----:B---3--:R-:W-:Y:S02]  /*0430*/  FFMA R25, R25, R18, R20 ;  /* 0x0000001219197223 */ /* 0x008fe40000000014 */
[----:B------:R-:W2:Y:S04]  /*0440*/  LDG.E R20, desc[UR14][R12.64+-0x4] ;  /* 0xfffffc0e0c147981 */ /* 0x000ea8000c1e1900 */
[----:B------:R-:W3:Y:S01]  /*0450*/  LDG.E R18, desc[UR14][R14.64+-0x4] ;  /* 0xfffffc0e0e127981 */ /* 0x000ee2000c1e1900 */
[----:B----4-:R-:W-:Y:S02]  /*0460*/  I2FP.F32.S32 R24, R24 ;  /* 0x0000001800187245 */ /* 0x010fe40000201400 */
[----:B-----5:R-:W-:-:S03]  /*0470*/  I2FP.F32.S32 R23, R23 ;  /* 0x0000001700177245 */ /* 0x020fc60000201400 */
[----:B------:R-:W-:Y:S02]  /*0480*/  FFMA R16, R16, R24, R25 ;  /* 0x0000001810107223 */ /* 0x000fe40000000019 */
[----:B------:R-:W4:Y:S02]  /*0490*/  LDG.E R24, desc[UR14][R14.64+0x4] ;  /* 0x0000040e0e187981 */ /* 0x000f24000c1e1900 */
[----:B------:R-:W-:Y:S02]  /*04a0*/  FFMA R27, R27, R23, R16 ;  /* 0x000000171b1b7223 */ /* 0x000fe40000000010 */
[----:B------:R-:W5:Y:S04]  /*04b0*/  LDG.E R16, desc[UR14][R12.64] ;  /* 0x0000000e0c107981 */ /* 0x000f68000c1e1900 */
[----:B------:R-:W4:Y:S04]  /*04c0*/  LDG.E R23, desc[UR14][R14.64] ;  /* 0x0000000e0e177981 */ /* 0x000f28000c1e1900 */
[----:B------:R-:W4:Y:S01]  /*04d0*/  LDG.E R25, desc[UR14][R14.64+0x8] ;  /* 0x0000080e0e197981 */ /* 0x000f22000c1e1900 */
[----:B--2---:R-:W-:-:S03]  /*04e0*/  I2FP.F32.S32 R26, R20 ;  /* 0x00000014001a7245 */ /* 0x004fc60000201400 */
[----:B------:R-:W2:Y:S02]  /*04f0*/  LDG.E R20, desc[UR14][R12.64+0x4] ;  /* 0x0000040e0c147981 */ /* 0x000ea4000c1e1900 */
[----:B---3--:R-:W-:Y:S02]  /*0500*/  FFMA R26, R18, R26, R27 ;  /* 0x0000001a121a7223 */ /* 0x008fe4000000001b */
[----:B------:R-:W3:Y:S04]  /*0510*/  LDG.E R18, desc[UR14][R12.64+0x8] ;  /* 0x0000080e0c127981 */ /* 0x000ee8000c1e1900 */
[----:B------:R-:W3:Y:S01]  /*0520*/  LDG.E R27, desc[UR14][R12.64+0xc] ;  /* 0x00000c0e0c1b7981 */ /* 0x000ee2000c1e1900 */
[----:B------:R-:W-:Y:S01]  /*0530*/  VIADD R10, R10, 0x8 ;  /* 0x000000080a0a7836 */ /* 0x000fe20000000000 */
[----:B-----5:R-:W-:-:S04]  /*0540*/  I2FP.F32.S32 R16, R16 ;  /* 0x0000001000107245 */ /* 0x020fc80000201400 */
[----:B------:R-:W-:Y:S01]  /*0550*/  ISETP.NE.AND P2, PT, R10, RZ, PT ;  /* 0x000000ff0a00720c */ /* 0x000fe20003f45270 */
[----:B----4-:R-:W-:Y:S01]  /*0560*/  FFMA R23, R23, R16, R26 ;  /* 0x0000001017177223 */ /* 0x010fe2000000001a */
[----:B------:R-:W-:Y:S01]  /*0570*/  IADD3 R19, PT, PT, R19, 0x8, RZ ;  /* 0x0000000813137810 */ /* 0x000fe20007ffe0ff */
[----:B------:R-:W-:Y:S01]  /*0580*/  VIADD R17, R17, 0x8 ;  /* 0x0000000811117836 */ /* 0x000fe20000000000 */
[----:B--2---:R-:W-:Y:S02]  /*0590*/  I2FP.F32.S32 R20, R20 ;  /* 0x0000001400147245 */ /* 0x004fe40000201400 */
[----:B---3--:R-:W-:-:S03]  /*05a0*/  I2FP.F32.S32 R18, R18 ;  /* 0x0000001200127245 */ /* 0x008fc60000201400 */
[----:B------:R-:W-:Y:S01]  /*05b0*/  FFMA R20, R24, R20, R23 ;  /* 0x0000001418147223 */ /* 0x000fe20000000017 */
[----:B------:R-:W-:-:S03]  /*05c0*/  I2FP.F32.S32 R27, R27 ;  /* 0x0000001b001b7245 */ /* 0x000fc60000201400 */
[----:B------:R-:W-:-:S04]  /*05d0*/  FFMA R25, R25, R18, R20 ;  /* 0x0000001219197223 */ /* 0x000fc80000000014 */
[----:B------:R-:W-:Y:S01]  /*05e0*/  FFMA R20, R28, R27, R25 ;  /* 0x0000001b1c147223 */ /* 0x000fe20000000019 */
[----:B------:R-:W-:Y:S06]  /*05f0*/  @P2 BRA `(.L_x_23) ;  /* 0xfffffffc00542947 */ /* 0x000fec000383ffff */
[----:B------:R-:W-:-:S07]  /*0600*/  MOV R10, R5 ;  /* 0x00000005000a7202 */ /* 0x000fce0000000f00 */
.L_x_22:
[----:B------:R-:W-:-:S13]  /*0610*/  ISETP.NE.AND P2, PT, R2, RZ, PT ;  /* 0x000000ff0200720c */ /* 0x000fda0003f45270 */
[----:B------:R-:W-:Y:S05]  /*0620*/  @!P2 BRA `(.L_x_24) ;  /* 0x0000000000dca947 */ /* 0x000fea0003800000 */
[----:B------:R-:W-:Y:S01]  /*0630*/  VIADD R12, R2, 0xffffffff ;  /* 0xffffffff020c7836 */ /* 0x000fe20000000000 */
[----:B------:R-:W-:-:S04]  /*0640*/  ISETP.NE.AND P3, PT, R4, RZ, PT ;  /* 0x000000ff0400720c */ /* 0x000fc80003f65270 */
[----:B------:R-:W-:-:S13]  /*0650*/  ISETP.GE.U32.AND P2, PT, R12, 0x3, PT ;  /* 0x000000030c00780c */ /* 0x000fda0003f46070 */
[----:B------:R-:W-:Y:S05]  /*0660*/  @!P2 BRA `(.L_x_25) ;  /* 0x00000000005ca947 */ /* 0x000fea0003800000 */
[----:B------:R-:W0:Y:S01]  /*0670*/  LDC.64 R14, c[0x0][0x388] ;  /* 0x0000e200ff0e7b82 */ /* 0x000e220000000a00 */
[----:B------:R-:W-:Y:S01]  /*0680*/  IADD3 R19, PT, PT, R21, R10, RZ ;  /* 0x0000000a15137210 */ /* 0x000fe20007ffe0ff */
[----:B------:R-:W-:-:S06]  /*0690*/  IMAD.IADD R17, R11, 0x1, R10 ;  /* 0x000000010b117824 */ /* 0x000fcc00078e020a */
[----:B------:R-:W1:Y:S01]  /*06a0*/  LDC.64 R12, c[0x0][0x380] ;  /* 0x0000e000ff0c7b82 */ /* 0x000e620000000a00 */
[----:B0-----:R-:W-:-:S05]  /*06b0*/  IMAD.WIDE R14, R19, 0x4, R14 ;  /* 0x00000004130e7825 */ /* 0x001fca00078e020e */
[----:B------:R-:W2:Y:S01]  /*06c0*/  LDG.E R18, desc[UR14][R14.64] ;  /* 0x0000000e0e127981 */ /* 0x000ea2000c1e1900 */
[----:B-1----:R-:W-:-:S03]  /*06d0*/  IMAD.WIDE R12, R17, 0x4, R12 ;  /* 0x00000004110c7825 */ /* 0x002fc600078e020c */
[----:B------:R-:W3:Y:S04]  /*06e0*/  LDG.E R23, desc[UR14][R14.64+0x4] ;  /* 0x0000040e0e177981 */ /* 0x000ee8000c1e1900 */
[----:B------:R-:W4:Y:S04]  /*06f0*/  LDG.E R19, desc[UR14][R12.64] ;  /* 0x0000000e0c137981 */ /* 0x000f28000c1e1900 */
[----:B------:R-:W5:Y:S04]  /*0700*/  LDG.E R24, desc[UR14][R14.64+0x8] ;  /* 0x0000080e0e187981 */ /* 0x000f68000c1e1900 */
[----:B------:R-:W5:Y:S04]  /*0710*/  LDG.E R16, desc[UR14][R12.64+0x4] ;  /* 0x0000040e0c107981 */ /* 0x000f68000c1e1900 */
[----:B------:R-:W5:Y:S04]  /*0720*/  LDG.E R26, desc[UR14][R14.64+0xc] ;  /* 0x00000c0e0e1a7981 */ /* 0x000f68000c1e1900 */
[----:B------:R-:W5:Y:S04]  /*0730*/  LDG.E R17, desc[UR14][R12.64+0x8] ;  /* 0x0000080e0c117981 */ /* 0x000f68000c1e1900 */
[----:B------:R-:W5:Y:S01]  /*0740*/  LDG.E R25, desc[UR14][R12.64+0xc] ;  /* 0x00000c0e0c197981 */ /* 0x000f62000c1e1900 */
[----:B------:R-:W-:-:S02]  /*0750*/  IADD3 R10, PT, PT, R10, 0x4, RZ ;  /* 0x000000040a0a7810 */ /* 0x000fc40007ffe0ff */
[----:B--2---:R-:W-:Y:S02]  /*0760*/  I2FP.F32.S32 R18, R18 ;  /* 0x0000001200127245 */ /* 0x004fe40000201400 */
[----:B---3--:R-:W-:-:S03]  /*0770*/  I2FP.F32.S32 R23, R23 ;  /* 0x0000001700177245 */ /* 0x008fc60000201400 */
[----:B----4-:R-:W-:Y:S01]  /*0780*/  FFMA R19, R19, R18, R20 ;  /* 0x0000001213137223 */ /* 0x010fe20000000014 */
[----:B-----5:R-:W-:-:S03]  /*0790*/  I2FP.F32.S32 R24, R24 ;  /* 0x0000001800187245 */ /* 0x020fc60000201400 */
[----:B------:R-:W-:Y:S01]  /*07a0*/  FFMA R16, R16, R23, R19 ;  /* 0x0000001710107223 */ /* 0x000fe20000000013 */
[----:B------:R-:W-:-:S03]  /*07b0*/  I2FP.F32.S32 R26, R26 ;  /* 0x0000001a001a7245 */ /* 0x000fc60000201400 */
[----:B------:R-:W-:-:S04]  /*07c0*/  FFMA R16, R17, R24, R16 ;  /* 0x0000001811107223 */ /* 0x000fc80000000010 */
[----:B------:R-:W-:-:S07]  /*07d0*/  FFMA R20, R25, R26, R16 ;  /* 0x0000001a19147223 */ /* 0x000fce0000000010 */
.L_x_25:
[----:B------:R-:W-:Y:S05]  /*07e0*/  @!P3 BRA `(.L_x_24) ;  /* 0x00000000006cb947 */ /* 0x000fea0003800000 */
[----:B------:R-:W0:Y:S01]  /*07f0*/  LDC.64 R18, c[0x0][0x388] ;  /* 0x0000e200ff127b82 */ /* 0x000e220000000a00 */
[----:B------:R-:W-:Y:S02]  /*0800*/  ISETP.NE.AND P2, PT, R4, 0x1, PT ;  /* 0x000000010400780c */ /* 0x000fe40003f45270 */
[----:B------:R-:W-:-:S05]  /*0810*/  LOP3.LUT P3, RZ, R22, 0x1, RZ, 0xc0, !PT ;  /* 0x0000000116ff7812 */ /* 0x000fca000786c0ff */
[----:B------:R-:W1:Y:S06]  /*0820*/  LDC.64 R12, c[0x0][0x380] ;  /* 0x0000e000ff0c7b82 */ /* 0x000e6c0000000a00 */
[----:B------:R-:W-:Y:S01]  /*0830*/  @P2 IMAD.IADD R23, R21, 0x1, R10 ;  /* 0x0000000115172824 */ /* 0x000fe200078e020a */
[----:B------:R-:W-:Y:S01]  /*0840*/  @P2 IADD3 R25, PT, PT, R11, R10, RZ ;  /* 0x0000000a0b192210 */ /* 0x000fe20007ffe0ff */
[----:B------:R-:W2:Y:S01]  /*0850*/  LDC.64 R14, c[0x0][0x388] ;  /* 0x0000e200ff0e7b82 */ /* 0x000ea20000000a00 */
[----:B------:R-:W-:-:S07]  /*0860*/  @P2 IADD3 R10, PT, PT, R10, 0x2, RZ ;  /* 0x000000020a0a2810 */ /* 0x000fce0007ffe0ff */
[----:B------:R-:W3:Y:S01]  /*0870*/  LDC.64 R16, c[0x0][0x380] ;  /* 0x0000e000ff107b82 */ /* 0x000ee20000000a00 */
[----:B0-----:R-:W-:-:S04]  /*0880*/  @P2 IMAD.WIDE R18, R23, 0x4, R18 ;  /* 0x0000000417122825 */ /* 0x001fc800078e0212 */
[----:B------:R-:W-:Y:S02]  /*0890*/  @P3 IMAD.IADD R23, R21, 0x1, R10 ;  /* 0x0000000115173824 */ /* 0x000fe400078e020a */
[----:B------:R-:W4:Y:S01]  /*08a0*/  @P2 LDG.E R21, desc[UR14][R18.64] ;  /* 0x0000000e12152981 */ /* 0x000f22000c1e1900 */
[----:B-1----:R-:W-:Y:S01]  /*08b0*/  @P2 IMAD.WIDE R12, R25, 0x4, R12 ;  /* 0x00000004190c2825 */ /* 0x002fe200078e020c */
[----:B------:R-:W-:Y:S02]  /*08c0*/  @P3 IADD3 R11, PT, PT, R11, R10, RZ ;  /* 0x0000000a0b0b3210 */ /* 0x000fe40007ffe0ff */
[----:B------:R-:W5:Y:S04]  /*08d0*/  @P2 LDG.E R10, desc[UR14][R18.64+0x4] ;  /* 0x0000040e120a2981 */ /* 0x000f68000c1e1900 */
[----:B------:R-:W5:Y:S01]  /*08e0*/  @P2 LDG.E R22, desc[UR14][R12.64+0x4] ;  /* 0x0000040e0c162981 */ /* 0x000f62000c1e1900 */
[----:B--2---:R-:W-:-:S03]  /*08f0*/  @P3 IMAD.WIDE R14, R23, 0x4, R14 ;  /* 0x00000004170e3825 */ /* 0x004fc600078e020e */
[----:B------:R-:W2:Y:S04]  /*0900*/  @P2 LDG.E R23, desc[UR14][R12.64] ;  /* 0x0000000e0c172981 */ /* 0x000ea8000c1e1900 */
[----:B------:R-:W2:Y:S01]  /*0910*/  @P3 LDG.E R14, desc[UR14][R14.64] ;  /* 0x0000000e0e0e3981 */ /* 0x000ea2000c1e1900 */
[----:B---3--:R-:W-:-:S06]  /*0920*/  @P3 IMAD.WIDE R16, R11, 0x4, R16 ;  /* 0x000000040b103825 */ /* 0x008fcc00078e0210 */
[----:B------:R-:W3:Y:S01]  /*0930*/  @P3 LDG.E R17, desc[UR14][R16.64] ;  /* 0x0000000e10113981 */ /* 0x000ee2000c1e1900 */
[----:B----4-:R-:W-:Y:S02]  /*0940*/  @P2 I2FP.F32.S32 R21, R21 ;  /* 0x0000001500152245 */ /* 0x010fe40000201400 */
[----:B-----5:R-:W-:-:S03]  /*0950*/  @P2 I2FP.F32.S32 R11, R10 ;  /* 0x0000000a000b2245 */ /* 0x020fc60000201400 */
[----:B--2---:R-:W-:Y:S01]  /*0960*/  @P2 FFMA R21, R23, R21, R20 ;  /* 0x0000001517152223 */ /* 0x004fe20000000014 */
[----:B------:R-:W-:-:S03]  /*0970*/  @P3 I2FP.F32.S32 R10, R14 ;  /* 0x0000000e000a3245 */ /* 0x000fc60000201400 */
[----:B------:R-:W-:-:S04]  /*0980*/  @P2 FFMA R20, R22, R11, R21 ;  /* 0x0000000b16142223 */ /* 0x000fc80000000015 */
[----:B---3--:R-:W-:-:S07]  /*0990*/  @P3 FFMA R20, R17, R10, R20 ;  /* 0x0000000a11143223 */ /* 0x008fce0000000014 */
.L_x_24:
[----:B------:R-:W-:Y:S05]  /*09a0*/  @P1 BRA `(.L_x_26) ;  /* 0xfffffff800301947 */ /* 0x000fea000383ffff */
[----:B------:R-:W-:Y:S05]  /*09b0*/  @P0 BRA `(.L_x_27) ;  /* 0xfffffff800140947 */ /* 0x000fea000383ffff */
.L_x_21:
[C---:B------:R-:W-:Y:S01]  /*09c0*/  FMUL R2, |R20|.reuse, 2.8853900432586669922 ;  /* 0x4038aa3b14027820 */ /* 0x040fe20000400200 */
[----:B------:R-:W0:Y:S01]  /*09d0*/  LDCU UR4, c[0x0][0x398] ;  /* 0x00007300ff0477ac */ /* 0x000e220008000800 */
[----:B------:R-:W1:Y:S01]  /*09e0*/  LDC.64 R4, c[0x0][0x390] ;  /* 0x0000e400ff047b82 */ /* 0x000e620000000a00 */
[----:B------:R-:W-:Y:S01]  /*09f0*/  MOV R8, 0x3c80f082 ;  /* 0x3c80f08200087802 */ /* 0x000fe20000000f00 */
[C---:B------:R-:W-:Y:S01]  /*0a00*/  FMUL R7, R20.reuse, R20 ;  /* 0x0000001414077220 */ /* 0x040fe20000400000 */
[----:B------:R-:W0:Y:S01]  /*0a10*/  LDCU UR5, c[0x0][0x3a0] ;  /* 0x00007400ff0577ac */ /* 0x000e220008000800 */
[----:B------:R-:W2:Y:S01]  /*0a20*/  MUFU.EX2 R2, R2 ;  /* 0x0000000200027308 */ /* 0x000ea20000000800 */
[----:B------:R-:W-:Y:S02]  /*0a30*/  IMAD.MOV.U32 R9, RZ, RZ, 0x3f800000 ;  /* 0x3f800000ff097424 */ /* 0x000fe400078e00ff */
[----:B------:R-:W-:Y:S01]  /*0a40*/  FFMA R8, R7, R8, -0.052303962409496307373 ;  /* 0xbd563cae07087423 */ /* 0x000fe20000000008 */
[----:B------:R-:W-:-:S02]  /*0a50*/  FSETP.GE.AND P0, PT, |R20|, 9.010913848876953125, PT ;  /* 0x41102cb41400780b */ /* 0x000fc40003f06200 */
[----:B------:R-:W-:Y:S01]  /*0a60*/  FSETP.GE.AND P1, PT, |R20|, 0.60000002384185791016, PT ;  /* 0x3f19999a1400780b */ /* 0x000fe20003f26200 */
[----:B------:R-:W-:Y:S01]  /*0a70*/  FFMA R8, R7, R8, 0.1331529766321182251 ;  /* 0x3e08594107087423 */ /* 0x000fe20000000008 */
[----:B--2---:R-:W-:Y:S01]  /*0a80*/  FADD R6, R2, 1 ;  /* 0x3f80000002067421 */ /* 0x004fe20000000000 */
[----:B0-----:R-:W-:-:S04]  /*0a90*/  UIADD3 UR4, UPT, UPT, UR4, -UR5, URZ ;  /* 0x8000000504047290 */ /* 0x001fc8000fffe0ff */
[----:B------:R-:W-:Y:S01]  /*0aa0*/  UIMAD UR5, UR4, UR12, UR12 ;  /* 0x0000000c040572a4 */ /* 0x000fe2000f8e020c */
[----:B------:R-:W0:Y:S05]  /*0ab0*/  MUFU.RCP R6, R6 ;  /* 0x0000000600067308 */ /* 0x000e2a0000001000 */
[----:B------:R-:W-:Y:S01]  /*0ac0*/  IADD3 R3, PT, PT, R3, UR5, RZ ;  /* 0x0000000503037c10 */ /* 0x000fe2000fffe0ff */
[----:B0-----:R-:W-:-:S04]  /*0ad0*/  FFMA R2, R6, -2, R9 ;  /* 0xc000000006027823 */ /* 0x001fc80000000009 */
[----:B------:R-:W-:Y:S01]  /*0ae0*/  IMAD R9, R3, UR4, R3 ;  /* 0x0000000403097c24 */ /* 0x000fe2000f8e0203 */
[----:B------:R-:W-:Y:S01]  /*0af0*/  FSEL R3, R2, 1, !P0 ;  /* 0x3f80000002037808 */ /* 0x000fe20004000000 */
[----:B------:R-:W-:-:S03]  /*0b00*/  FFMA R2, R7, R8, -0.33332768082618713379 ;  /* 0xbeaaa9ed07027423 */ /* 0x000fc60000000008 */
[----:B------:R-:W-:Y:S02]  /*0b10*/  IADD3 R9, PT, PT, R0, R9, RZ ;  /* 0x0000000900097210 */ /* 0x000fe40007ffe0ff */
[----:B------:R-:W-:Y:S01]  /*0b20*/  LOP3.LUT R3, R3, 0x80000000, R20, 0xb8, !PT ;  /* 0x8000000003037812 */ /* 0x000fe200078eb814 */
[----:B------:R-:W-:Y:S02]  /*0b30*/  FFMA R7, R7, R2, RZ ;  /* 0x0000000207077223 */ /* 0x000fe400000000ff */
[----:B-1----:R-:W-:-:S04]  /*0b40*/  IMAD.WIDE R4, R9, 0x4, R4 ;  /* 0x0000000409047825 */ /* 0x002fc800078e0204 */
[----:B------:R-:W-:-:S05]  /*0b50*/  @!P1 FFMA R3, R7, R20, R20 ;  /* 0x0000001407039223 */ /* 0x000fca0000000014 */
[----:B------:R-:W-:Y:S01]  /*0b60*/  STG.E desc[UR14][R4.64], R3 ;  /* 0x0000000304007986 */ /* 0x000fe2000c10190e */
[----:B------:R-:W-:Y:S05]  /*0b70*/  EXIT ;  /* 0x000000000000794d */ /* 0x000fea0003800000 */
.L_x_28:
        /* <DEDUP_REMOVED lines=16> */
.L_x_31:


//--------------------- .nv.shared.reserved.0     --------------------------
	.section	.nv.shared.reserved.0,"aw",@nobits
	.weak		__nv_reservedSMEM_offset_0_alias
	.size		__nv_reservedSMEM_offset_0_alias, 0, 64
	.other		__nv_reservedSMEM_offset_0_alias,@"STO_CUDA_RESERVED_SHARED STV_DEFAULT"
__nv_reservedSMEM_offset_0_alias:
	.zero		0
	.zero		64


//--------------------- .nv.constant0._Z15avg_pool_kernelPfS_iiii --------------------------
	.section	.nv.constant0._Z15avg_pool_kernelPfS_iiii,"a",@progbits
	.sectionflags	@""
	.align	4
.nv.constant0._Z15avg_pool_kernelPfS_iiii:
	.zero		928


//--------------------- .nv.constant0._Z20convolutional_kernelPfPiS_iiii --------------------------
	.section	.nv.constant0._Z20convolutional_kernelPfPiS_iiii,"a",@progbits
	.sectionflags	@""
	.align	4
.nv.constant0._Z20convolutional_kernelPfPiS_iiii:
	.zero		936


//--------------------- SYMBOLS --------------------------

	.type		.nv.reservedSmem.offset0,@object
	.size		.nv.reservedSmem.offset0,0x4
